//
// Generated by NVIDIA NVVM Compiler
//
// Compiler Build ID: CL-36424714
// Cuda compilation tools, release 13.0, V13.0.88
// Based on NVVM 20.0.0
//

.version 9.0
.target sm_100
.address_size 64

	// .globl	_Z7get_dstPfS_S_iii

.visible .entry _Z7get_dstPfS_S_iii(
	.param .u64 .ptr .align 1 _Z7get_dstPfS_S_iii_param_0,
	.param .u64 .ptr .align 1 _Z7get_dstPfS_S_iii_param_1,
	.param .u64 .ptr .align 1 _Z7get_dstPfS_S_iii_param_2,
	.param .u32 _Z7get_dstPfS_S_iii_param_3,
	.param .u32 _Z7get_dstPfS_S_iii_param_4,
	.param .u32 _Z7get_dstPfS_S_iii_param_5
)
{
	.reg .pred 	%p<13>;
	.reg .b32 	%r<38>;
	.reg .b32 	%f<83>;
	.reg .b64 	%rd<40>;

	ld.param.u64 	%rd7, [_Z7get_dstPfS_S_iii_param_0];
	ld.param.u64 	%rd8, [_Z7get_dstPfS_S_iii_param_1];
	ld.param.u64 	%rd9, [_Z7get_dstPfS_S_iii_param_2];
	ld.param.u32 	%r20, [_Z7get_dstPfS_S_iii_param_3];
	ld.param.u32 	%r18, [_Z7get_dstPfS_S_iii_param_4];
	ld.param.u32 	%r19, [_Z7get_dstPfS_S_iii_param_5];
	cvta.to.global.u64 	%rd1, %rd9;
	cvta.to.global.u64 	%rd2, %rd8;
	mov.u32 	%r21, %ctaid.x;
	mov.u32 	%r22, %ntid.x;
	mov.u32 	%r23, %tid.x;
	mad.lo.s32 	%r1, %r21, %r22, %r23;
	mov.u32 	%r2, %tid.y;
	setp.ge.s32 	%p1, %r1, %r20;
	setp.ge.s32 	%p2, %r2, %r18;
	or.pred  	%p3, %p1, %p2;
	@%p3 bra 	$L__BB0_14;
	setp.lt.s32 	%p4, %r19, 1;
	mov.f32 	%f82, 0f00000000;
	@%p4 bra 	$L__BB0_13;
	mul.lo.s32 	%r3, %r19, %r1;
	mul.lo.s32 	%r4, %r19, %r2;
	and.b32  	%r5, %r19, 7;
	setp.lt.u32 	%p5, %r19, 8;
	mov.f32 	%f82, 0f00000000;
	mov.b32 	%r36, 0;
	@%p5 bra 	$L__BB0_5;
	and.b32  	%r36, %r19, 2147483640;
	neg.s32 	%r34, %r36;
	add.s64 	%rd3, %rd2, 16;
	mul.wide.u32 	%rd10, %r4, 4;
	add.s64 	%rd11, %rd10, %rd1;
	add.s64 	%rd39, %rd11, 16;
	mov.f32 	%f82, 0f00000000;
	mov.u32 	%r33, %r3;
$L__BB0_4:
	.pragma "nounroll";
	mul.wide.s32 	%rd12, %r33, 4;
	add.s64 	%rd13, %rd3, %rd12;
	ld.global.f32 	%f17, [%rd13+-16];
	ld.global.f32 	%f18, [%rd39+-16];
	sub.f32 	%f19, %f17, %f18;
	fma.rn.f32 	%f20, %f19, %f19, %f82;
	ld.global.f32 	%f21, [%rd13+-12];
	ld.global.f32 	%f22, [%rd39+-12];
	sub.f32 	%f23, %f21, %f22;
	fma.rn.f32 	%f24, %f23, %f23, %f20;
	ld.global.f32 	%f25, [%rd13+-8];
	ld.global.f32 	%f26, [%rd39+-8];
	sub.f32 	%f27, %f25, %f26;
	fma.rn.f32 	%f28, %f27, %f27, %f24;
	ld.global.f32 	%f29, [%rd13+-4];
	ld.global.f32 	%f30, [%rd39+-4];
	sub.f32 	%f31, %f29, %f30;
	fma.rn.f32 	%f32, %f31, %f31, %f28;
	ld.global.f32 	%f33, [%rd13];
	ld.global.f32 	%f34, [%rd39];
	sub.f32 	%f35, %f33, %f34;
	fma.rn.f32 	%f36, %f35, %f35, %f32;
	ld.global.f32 	%f37, [%rd13+4];
	ld.global.f32 	%f38, [%rd39+4];
	sub.f32 	%f39, %f37, %f38;
	fma.rn.f32 	%f40, %f39, %f39, %f36;
	ld.global.f32 	%f41, [%rd13+8];
	ld.global.f32 	%f42, [%rd39+8];
	sub.f32 	%f43, %f41, %f42;
	fma.rn.f32 	%f44, %f43, %f43, %f40;
	ld.global.f32 	%f45, [%rd13+12];
	ld.global.f32 	%f46, [%rd39+12];
	sub.f32 	%f47, %f45, %f46;
	fma.rn.f32 	%f82, %f47, %f47, %f44;
	add.s32 	%r34, %r34, 8;
	add.s32 	%r33, %r33, 8;
	add.s64 	%rd39, %rd39, 32;
	setp.ne.s32 	%p6, %r34, 0;
	@%p6 bra 	$L__BB0_4;
$L__BB0_5:
	setp.eq.s32 	%p7, %r5, 0;
	@%p7 bra 	$L__BB0_13;
	and.b32  	%r13, %r19, 3;
	setp.lt.u32 	%p8, %r5, 4;
	@%p8 bra 	$L__BB0_8;
	add.s32 	%r25, %r36, %r3;
	mul.wide.s32 	%rd14, %r25, 4;
	add.s64 	%rd15, %rd2, %rd14;
	ld.global.f32 	%f49, [%rd15];
	add.s32 	%r26, %r36, %r4;
	mul.wide.u32 	%rd16, %r26, 4;
	add.s64 	%rd17, %rd1, %rd16;
	ld.global.f32 	%f50, [%rd17];
	sub.f32 	%f51, %f49, %f50;
	fma.rn.f32 	%f52, %f51, %f51, %f82;
	ld.global.f32 	%f53, [%rd15+4];
	cvt.u64.u32 	%rd18, %r4;
	cvt.u64.u32 	%rd19, %r36;
	add.s64 	%rd20, %rd19, %rd18;
	shl.b64 	%rd21, %rd20, 2;
	add.s64 	%rd22, %rd1, %rd21;
	ld.global.f32 	%f54, [%rd22+4];
	sub.f32 	%f55, %f53, %f54;
	fma.rn.f32 	%f56, %f55, %f55, %f52;
	ld.global.f32 	%f57, [%rd15+8];
	ld.global.f32 	%f58, [%rd22+8];
	sub.f32 	%f59, %f57, %f58;
	fma.rn.f32 	%f60, %f59, %f59, %f56;
	ld.global.f32 	%f61, [%rd15+12];
	ld.global.f32 	%f62, [%rd22+12];
	sub.f32 	%f63, %f61, %f62;
	fma.rn.f32 	%f82, %f63, %f63, %f60;
	add.s32 	%r36, %r36, 4;
$L__BB0_8:
	setp.eq.s32 	%p9, %r13, 0;
	@%p9 bra 	$L__BB0_13;
	setp.eq.s32 	%p10, %r13, 1;
	@%p10 bra 	$L__BB0_11;
	add.s32 	%r27, %r36, %r3;
	mul.wide.s32 	%rd23, %r27, 4;
	add.s64 	%rd24, %rd2, %rd23;
	ld.global.f32 	%f65, [%rd24];
	add.s32 	%r28, %r36, %r4;
	mul.wide.u32 	%rd25, %r28, 4;
	add.s64 	%rd26, %rd1, %rd25;
	ld.global.f32 	%f66, [%rd26];
	sub.f32 	%f67, %f65, %f66;
	fma.rn.f32 	%f68, %f67, %f67, %f82;
	ld.global.f32 	%f69, [%rd24+4];
	cvt.u64.u32 	%rd27, %r4;
	cvt.u64.u32 	%rd28, %r36;
	add.s64 	%rd29, %rd28, %rd27;
	shl.b64 	%rd30, %rd29, 2;
	add.s64 	%rd31, %rd1, %rd30;
	ld.global.f32 	%f70, [%rd31+4];
	sub.f32 	%f71, %f69, %f70;
	fma.rn.f32 	%f82, %f71, %f71, %f68;
	add.s32 	%r36, %r36, 2;
$L__BB0_11:
	and.b32  	%r29, %r19, 1;
	setp.eq.b32 	%p11, %r29, 1;
	not.pred 	%p12, %p11;
	@%p12 bra 	$L__BB0_13;
	add.s32 	%r30, %r36, %r3;
	mul.wide.s32 	%rd32, %r30, 4;
	add.s64 	%rd33, %rd2, %rd32;
	ld.global.f32 	%f72, [%rd33];
	add.s32 	%r31, %r36, %r4;
	mul.wide.u32 	%rd34, %r31, 4;
	add.s64 	%rd35, %rd1, %rd34;
	ld.global.f32 	%f73, [%rd35];
	sub.f32 	%f74, %f72, %f73;
	fma.rn.f32 	%f82, %f74, %f74, %f82;
$L__BB0_13:
	mad.lo.s32 	%r32, %r18, %r1, %r2;
	cvta.to.global.u64 	%rd36, %rd7;
	mul.wide.s32 	%rd37, %r32, 4;
	add.s64 	%rd38, %rd36, %rd37;
	st.global.f32 	[%rd38], %f82;
$L__BB0_14:
	ret;

}
	// .globl	_Z7regroupPiPfii
.visible .entry _Z7regroupPiPfii(
	.param .u64 .ptr .align 1 _Z7regroupPiPfii_param_0,
	.param .u64 .ptr .align 1 _Z7regroupPiPfii_param_1,
	.param .u32 _Z7regroupPiPfii_param_2,
	.param .u32 _Z7regroupPiPfii_param_3
)
{
	.reg .pred 	%p<40>;
	.reg .b32 	%r<112>;
	.reg .b32 	%f<70>;
	.reg .b64 	%rd<19>;

	ld.param.u64 	%rd4, [_Z7regroupPiPfii_param_0];
	ld.param.u64 	%rd5, [_Z7regroupPiPfii_param_1];
	ld.param.u32 	%r35, [_Z7regroupPiPfii_param_2];
	ld.param.u32 	%r34, [_Z7regroupPiPfii_param_3];
	mov.u32 	%r36, %ctaid.x;
	mov.u32 	%r37, %ntid.x;
	mov.u32 	%r38, %tid.x;
	mad.lo.s32 	%r1, %r36, %r37, %r38;
	setp.ge.s32 	%p1, %r1, %r35;
	@%p1 bra 	$L__BB1_16;
	cvta.to.global.u64 	%rd1, %rd5;
	mul.lo.s32 	%r2, %r34, %r1;
	setp.lt.s32 	%p2, %r34, 2;
	mov.b32 	%r111, 0;
	@%p2 bra 	$L__BB1_15;
	mul.wide.s32 	%rd6, %r2, 4;
	add.s64 	%rd2, %rd1, %rd6;
	ld.global.f32 	%f67, [%rd2];
	add.s32 	%r3, %r34, -1;
	add.s32 	%r43, %r34, -2;
	and.b32  	%r4, %r3, 15;
	setp.lt.u32 	%p3, %r43, 15;
	mov.b32 	%r111, 0;
	mov.b32 	%r103, 1;
	@%p3 bra 	$L__BB1_6;
	and.b32  	%r5, %r3, -16;
	mov.b32 	%r97, 0;
	mov.u32 	%r111, %r97;
$L__BB1_4:
	.pragma "nounroll";
	add.s32 	%r45, %r97, 1;
	mul.wide.s32 	%rd7, %r45, 4;
	add.s64 	%rd8, %rd2, %rd7;
	ld.global.f32 	%f11, [%rd8];
	setp.lt.f32 	%p4, %f11, %f67;
	selp.f32 	%f12, %f11, %f67, %p4;
	selp.b32 	%r46, %r45, %r111, %p4;
	ld.global.f32 	%f13, [%rd8+4];
	setp.lt.f32 	%p5, %f13, %f12;
	selp.f32 	%f14, %f13, %f12, %p5;
	add.s32 	%r47, %r97, 2;
	selp.b32 	%r48, %r47, %r46, %p5;
	ld.global.f32 	%f15, [%rd8+8];
	setp.lt.f32 	%p6, %f15, %f14;
	selp.f32 	%f16, %f15, %f14, %p6;
	add.s32 	%r49, %r97, 3;
	selp.b32 	%r50, %r49, %r48, %p6;
	ld.global.f32 	%f17, [%rd8+12];
	setp.lt.f32 	%p7, %f17, %f16;
	selp.f32 	%f18, %f17, %f16, %p7;
	add.s32 	%r51, %r97, 4;
	selp.b32 	%r52, %r51, %r50, %p7;
	ld.global.f32 	%f19, [%rd8+16];
	setp.lt.f32 	%p8, %f19, %f18;
	selp.f32 	%f20, %f19, %f18, %p8;
	add.s32 	%r53, %r97, 5;
	selp.b32 	%r54, %r53, %r52, %p8;
	ld.global.f32 	%f21, [%rd8+20];
	setp.lt.f32 	%p9, %f21, %f20;
	selp.f32 	%f22, %f21, %f20, %p9;
	add.s32 	%r55, %r97, 6;
	selp.b32 	%r56, %r55, %r54, %p9;
	ld.global.f32 	%f23, [%rd8+24];
	setp.lt.f32 	%p10, %f23, %f22;
	selp.f32 	%f24, %f23, %f22, %p10;
	add.s32 	%r57, %r97, 7;
	selp.b32 	%r58, %r57, %r56, %p10;
	ld.global.f32 	%f25, [%rd8+28];
	setp.lt.f32 	%p11, %f25, %f24;
	selp.f32 	%f26, %f25, %f24, %p11;
	add.s32 	%r59, %r97, 8;
	selp.b32 	%r60, %r59, %r58, %p11;
	ld.global.f32 	%f27, [%rd8+32];
	setp.lt.f32 	%p12, %f27, %f26;
	selp.f32 	%f28, %f27, %f26, %p12;
	add.s32 	%r61, %r97, 9;
	selp.b32 	%r62, %r61, %r60, %p12;
	ld.global.f32 	%f29, [%rd8+36];
	setp.lt.f32 	%p13, %f29, %f28;
	selp.f32 	%f30, %f29, %f28, %p13;
	add.s32 	%r63, %r97, 10;
	selp.b32 	%r64, %r63, %r62, %p13;
	ld.global.f32 	%f31, [%rd8+40];
	setp.lt.f32 	%p14, %f31, %f30;
	selp.f32 	%f32, %f31, %f30, %p14;
	add.s32 	%r65, %r97, 11;
	selp.b32 	%r66, %r65, %r64, %p14;
	ld.global.f32 	%f33, [%rd8+44];
	setp.lt.f32 	%p15, %f33, %f32;
	selp.f32 	%f34, %f33, %f32, %p15;
	add.s32 	%r67, %r97, 12;
	selp.b32 	%r68, %r67, %r66, %p15;
	ld.global.f32 	%f35, [%rd8+48];
	setp.lt.f32 	%p16, %f35, %f34;
	selp.f32 	%f36, %f35, %f34, %p16;
	add.s32 	%r69, %r97, 13;
	selp.b32 	%r70, %r69, %r68, %p16;
	ld.global.f32 	%f37, [%rd8+52];
	setp.lt.f32 	%p17, %f37, %f36;
	selp.f32 	%f38, %f37, %f36, %p17;
	add.s32 	%r71, %r97, 14;
	selp.b32 	%r72, %r71, %r70, %p17;
	ld.global.f32 	%f39, [%rd8+56];
	setp.lt.f32 	%p18, %f39, %f38;
	selp.f32 	%f40, %f39, %f38, %p18;
	add.s32 	%r73, %r97, 15;
	selp.b32 	%r74, %r73, %r72, %p18;
	ld.global.f32 	%f41, [%rd8+60];
	setp.lt.f32 	%p19, %f41, %f40;
	selp.f32 	%f67, %f41, %f40, %p19;
	add.s32 	%r97, %r97, 16;
	selp.b32 	%r111, %r97, %r74, %p19;
	setp.ne.s32 	%p20, %r97, %r5;
	@%p20 bra 	$L__BB1_4;
	add.s32 	%r103, %r97, 1;
$L__BB1_6:
	setp.eq.s32 	%p21, %r4, 0;
	@%p21 bra 	$L__BB1_15;
	and.b32  	%r14, %r3, 7;
	setp.lt.u32 	%p22, %r4, 8;
	@%p22 bra 	$L__BB1_9;
	mul.wide.s32 	%rd9, %r103, 4;
	add.s64 	%rd10, %rd2, %rd9;
	ld.global.f32 	%f42, [%rd10];
	setp.lt.f32 	%p23, %f42, %f67;
	selp.f32 	%f43, %f42, %f67, %p23;
	selp.b32 	%r76, %r103, %r111, %p23;
	add.s32 	%r77, %r103, 1;
	ld.global.f32 	%f44, [%rd10+4];
	setp.lt.f32 	%p24, %f44, %f43;
	selp.f32 	%f45, %f44, %f43, %p24;
	selp.b32 	%r78, %r77, %r76, %p24;
	add.s32 	%r79, %r103, 2;
	ld.global.f32 	%f46, [%rd10+8];
	setp.lt.f32 	%p25, %f46, %f45;
	selp.f32 	%f47, %f46, %f45, %p25;
	selp.b32 	%r80, %r79, %r78, %p25;
	add.s32 	%r81, %r103, 3;
	ld.global.f32 	%f48, [%rd10+12];
	setp.lt.f32 	%p26, %f48, %f47;
	selp.f32 	%f49, %f48, %f47, %p26;
	selp.b32 	%r82, %r81, %r80, %p26;
	add.s32 	%r83, %r103, 4;
	ld.global.f32 	%f50, [%rd10+16];
	setp.lt.f32 	%p27, %f50, %f49;
	selp.f32 	%f51, %f50, %f49, %p27;
	selp.b32 	%r84, %r83, %r82, %p27;
	add.s32 	%r85, %r103, 5;
	ld.global.f32 	%f52, [%rd10+20];
	setp.lt.f32 	%p28, %f52, %f51;
	selp.f32 	%f53, %f52, %f51, %p28;
	selp.b32 	%r86, %r85, %r84, %p28;
	add.s32 	%r87, %r103, 6;
	ld.global.f32 	%f54, [%rd10+24];
	setp.lt.f32 	%p29, %f54, %f53;
	selp.f32 	%f55, %f54, %f53, %p29;
	selp.b32 	%r88, %r87, %r86, %p29;
	add.s32 	%r89, %r103, 7;
	ld.global.f32 	%f56, [%rd10+28];
	setp.lt.f32 	%p30, %f56, %f55;
	selp.f32 	%f67, %f56, %f55, %p30;
	selp.b32 	%r111, %r89, %r88, %p30;
	add.s32 	%r103, %r103, 8;
$L__BB1_9:
	setp.eq.s32 	%p31, %r14, 0;
	@%p31 bra 	$L__BB1_15;
	and.b32  	%r20, %r3, 3;
	setp.lt.u32 	%p32, %r14, 4;
	@%p32 bra 	$L__BB1_12;
	mul.wide.s32 	%rd11, %r103, 4;
	add.s64 	%rd12, %rd2, %rd11;
	ld.global.f32 	%f57, [%rd12];
	setp.lt.f32 	%p33, %f57, %f67;
	selp.f32 	%f58, %f57, %f67, %p33;
	selp.b32 	%r91, %r103, %r111, %p33;
	add.s32 	%r92, %r103, 1;
	ld.global.f32 	%f59, [%rd12+4];
	setp.lt.f32 	%p34, %f59, %f58;
	selp.f32 	%f60, %f59, %f58, %p34;
	selp.b32 	%r93, %r92, %r91, %p34;
	add.s32 	%r94, %r103, 2;
	ld.global.f32 	%f61, [%rd12+8];
	setp.lt.f32 	%p35, %f61, %f60;
	selp.f32 	%f62, %f61, %f60, %p35;
	selp.b32 	%r95, %r94, %r93, %p35;
	add.s32 	%r96, %r103, 3;
	ld.global.f32 	%f63, [%rd12+12];
	setp.lt.f32 	%p36, %f63, %f62;
	selp.f32 	%f67, %f63, %f62, %p36;
	selp.b32 	%r111, %r96, %r95, %p36;
	add.s32 	%r103, %r103, 4;
$L__BB1_12:
	setp.eq.s32 	%p37, %r20, 0;
	@%p37 bra 	$L__BB1_15;
	neg.s32 	%r108, %r20;
$L__BB1_14:
	.pragma "nounroll";
	mul.wide.s32 	%rd14, %r103, 4;
	add.s64 	%rd15, %rd2, %rd14;
	ld.global.f32 	%f64, [%rd15];
	setp.lt.f32 	%p38, %f64, %f67;
	selp.f32 	%f67, %f64, %f67, %p38;
	selp.b32 	%r111, %r103, %r111, %p38;
	add.s32 	%r103, %r103, 1;
	add.s32 	%r108, %r108, 1;
	setp.ne.s32 	%p39, %r108, 0;
	@%p39 bra 	$L__BB1_14;
$L__BB1_15:
	cvta.to.global.u64 	%rd16, %rd4;
	mul.wide.s32 	%rd17, %r1, 4;
	add.s64 	%rd18, %rd16, %rd17;
	st.global.u32 	[%rd18], %r111;
$L__BB1_16:
	ret;

}
	// .globl	_Z5clearPfPiii
.visible .entry _Z5clearPfPiii(
	.param .u64 .ptr .align 1 _Z5clearPfPiii_param_0,
	.param .u64 .ptr .align 1 _Z5clearPfPiii_param_1,
	.param .u32 _Z5clearPfPiii_param_2,
	.param .u32 _Z5clearPfPiii_param_3
)
{
	.reg .pred 	%p<11>;
	.reg .b32 	%r<30>;
	.reg .b64 	%rd<29>;

	ld.param.u64 	%rd6, [_Z5clearPfPiii_param_0];
	ld.param.u64 	%rd5, [_Z5clearPfPiii_param_1];
	ld.param.u32 	%r15, [_Z5clearPfPiii_param_2];
	ld.param.u32 	%r14, [_Z5clearPfPiii_param_3];
	cvta.to.global.u64 	%rd1, %rd6;
	mov.u32 	%r1, %tid.x;
	setp.ge.s32 	%p1, %r1, %r15;
	@%p1 bra 	$L__BB2_14;
	setp.lt.s32 	%p2, %r14, 1;
	@%p2 bra 	$L__BB2_13;
	mul.lo.s32 	%r2, %r14, %r1;
	and.b32  	%r3, %r14, 7;
	setp.lt.u32 	%p3, %r14, 8;
	mov.b32 	%r28, 0;
	@%p3 bra 	$L__BB2_5;
	and.b32  	%r28, %r14, 2147483640;
	neg.s32 	%r26, %r28;
	mul.wide.u32 	%rd7, %r2, 4;
	add.s64 	%rd8, %rd7, %rd1;
	add.s64 	%rd28, %rd8, 16;
$L__BB2_4:
	.pragma "nounroll";
	mov.b32 	%r17, 0;
	st.global.u32 	[%rd28+-16], %r17;
	st.global.u32 	[%rd28+-12], %r17;
	st.global.u32 	[%rd28+-8], %r17;
	st.global.u32 	[%rd28+-4], %r17;
	st.global.u32 	[%rd28], %r17;
	st.global.u32 	[%rd28+4], %r17;
	st.global.u32 	[%rd28+8], %r17;
	st.global.u32 	[%rd28+12], %r17;
	add.s32 	%r26, %r26, 8;
	add.s64 	%rd28, %rd28, 32;
	setp.ne.s32 	%p4, %r26, 0;
	@%p4 bra 	$L__BB2_4;
$L__BB2_5:
	setp.eq.s32 	%p5, %r3, 0;
	@%p5 bra 	$L__BB2_13;
	and.b32  	%r9, %r14, 3;
	setp.lt.u32 	%p6, %r3, 4;
	@%p6 bra 	$L__BB2_8;
	add.s32 	%r18, %r28, %r2;
	mul.wide.u32 	%rd9, %r18, 4;
	add.s64 	%rd10, %rd1, %rd9;
	mov.b32 	%r19, 0;
	st.global.u32 	[%rd10], %r19;
	cvt.u64.u32 	%rd11, %r2;
	cvt.u64.u32 	%rd12, %r28;
	add.s64 	%rd13, %rd12, %rd11;
	shl.b64 	%rd14, %rd13, 2;
	add.s64 	%rd15, %rd1, %rd14;
	st.global.u32 	[%rd15+4], %r19;
	st.global.u32 	[%rd15+8], %r19;
	st.global.u32 	[%rd15+12], %r19;
	add.s32 	%r28, %r28, 4;
$L__BB2_8:
	setp.eq.s32 	%p7, %r9, 0;
	@%p7 bra 	$L__BB2_13;
	setp.eq.s32 	%p8, %r9, 1;
	@%p8 bra 	$L__BB2_11;
	add.s32 	%r20, %r28, %r2;
	mul.wide.u32 	%rd16, %r20, 4;
	add.s64 	%rd17, %rd1, %rd16;
	mov.b32 	%r21, 0;
	st.global.u32 	[%rd17], %r21;
	cvt.u64.u32 	%rd18, %r2;
	cvt.u64.u32 	%rd19, %r28;
	add.s64 	%rd20, %rd19, %rd18;
	shl.b64 	%rd21, %rd20, 2;
	add.s64 	%rd22, %rd1, %rd21;
	st.global.u32 	[%rd22+4], %r21;
	add.s32 	%r28, %r28, 2;
$L__BB2_11:
	and.b32  	%r22, %r14, 1;
	setp.eq.b32 	%p9, %r22, 1;
	not.pred 	%p10, %p9;
	@%p10 bra 	$L__BB2_13;
	add.s32 	%r23, %r28, %r2;
	mul.wide.u32 	%rd23, %r23, 4;
	add.s64 	%rd24, %rd1, %rd23;
	mov.b32 	%r24, 0;
	st.global.u32 	[%rd24], %r24;
$L__BB2_13:
	cvta.to.global.u64 	%rd25, %rd5;
	mul.wide.u32 	%rd26, %r1, 4;
	add.s64 	%rd27, %rd25, %rd26;
	mov.b32 	%r25, 0;
	st.global.u32 	[%rd27], %r25;
$L__BB2_14:
	ret;

}
	// .globl	_Z14recenter_step1PfPiS_S0_ii
.visible .entry _Z14recenter_step1PfPiS_S0_ii(
	.param .u64 .ptr .align 1 _Z14recenter_step1PfPiS_S0_ii_param_0,
	.param .u64 .ptr .align 1 _Z14recenter_step1PfPiS_S0_ii_param_1,
	.param .u64 .ptr .align 1 _Z14recenter_step1PfPiS_S0_ii_param_2,
	.param .u64 .ptr .align 1 _Z14recenter_step1PfPiS_S0_ii_param_3,
	.param .u32 _Z14recenter_step1PfPiS_S0_ii_param_4,
	.param .u32 _Z14recenter_step1PfPiS_S0_ii_param_5
)
{
	.reg .pred 	%p<11>;
	.reg .b32 	%r<50>;
	.reg .b32 	%f<59>;
	.reg .b64 	%rd<30>;

	ld.param.u64 	%rd6, [_Z14recenter_step1PfPiS_S0_ii_param_0];
	ld.param.u64 	%rd4, [_Z14recenter_step1PfPiS_S0_ii_param_1];
	ld.param.u64 	%rd7, [_Z14recenter_step1PfPiS_S0_ii_param_2];
	ld.param.u64 	%rd5, [_Z14recenter_step1PfPiS_S0_ii_param_3];
	ld.param.u32 	%r31, [_Z14recenter_step1PfPiS_S0_ii_param_4];
	ld.param.u32 	%r30, [_Z14recenter_step1PfPiS_S0_ii_param_5];
	cvta.to.global.u64 	%rd1, %rd6;
	cvta.to.global.u64 	%rd2, %rd7;
	mov.u32 	%r32, %ctaid.x;
	mov.u32 	%r33, %ntid.x;
	mov.u32 	%r34, %tid.x;
	mad.lo.s32 	%r1, %r32, %r33, %r34;
	setp.ge.s32 	%p1, %r1, %r31;
	@%p1 bra 	$L__BB3_15;
	cvta.to.global.u64 	%rd8, %rd5;
	mul.wide.s32 	%rd9, %r1, 4;
	add.s64 	%rd10, %rd8, %rd9;
	ld.global.u32 	%r2, [%rd10];
	setp.lt.s32 	%p2, %r30, 1;
	@%p2 bra 	$L__BB3_14;
	mul.lo.s32 	%r3, %r2, %r30;
	mul.lo.s32 	%r4, %r30, %r1;
	and.b32  	%r5, %r30, 15;
	setp.lt.u32 	%p3, %r30, 16;
	mov.b32 	%r45, 0;
	@%p3 bra 	$L__BB3_5;
	and.b32  	%r45, %r30, 2147483632;
	neg.s32 	%r43, %r45;
	add.s64 	%rd3, %rd2, 32;
	mov.u32 	%r41, %r4;
	mov.u32 	%r42, %r3;
$L__BB3_4:
	.pragma "nounroll";
	mul.wide.s32 	%rd11, %r42, 4;
	add.s64 	%rd12, %rd1, %rd11;
	mul.wide.s32 	%rd13, %r41, 4;
	add.s64 	%rd14, %rd3, %rd13;
	ld.global.f32 	%f1, [%rd14+-32];
	atom.global.add.f32 	%f2, [%rd12], %f1;
	ld.global.f32 	%f3, [%rd14+-28];
	atom.global.add.f32 	%f4, [%rd12+4], %f3;
	ld.global.f32 	%f5, [%rd14+-24];
	atom.global.add.f32 	%f6, [%rd12+8], %f5;
	ld.global.f32 	%f7, [%rd14+-20];
	atom.global.add.f32 	%f8, [%rd12+12], %f7;
	ld.global.f32 	%f9, [%rd14+-16];
	atom.global.add.f32 	%f10, [%rd12+16], %f9;
	ld.global.f32 	%f11, [%rd14+-12];
	atom.global.add.f32 	%f12, [%rd12+20], %f11;
	ld.global.f32 	%f13, [%rd14+-8];
	atom.global.add.f32 	%f14, [%rd12+24], %f13;
	ld.global.f32 	%f15, [%rd14+-4];
	atom.global.add.f32 	%f16, [%rd12+28], %f15;
	ld.global.f32 	%f17, [%rd14];
	atom.global.add.f32 	%f18, [%rd12+32], %f17;
	ld.global.f32 	%f19, [%rd14+4];
	atom.global.add.f32 	%f20, [%rd12+36], %f19;
	ld.global.f32 	%f21, [%rd14+8];
	atom.global.add.f32 	%f22, [%rd12+40], %f21;
	ld.global.f32 	%f23, [%rd14+12];
	atom.global.add.f32 	%f24, [%rd12+44], %f23;
	ld.global.f32 	%f25, [%rd14+16];
	atom.global.add.f32 	%f26, [%rd12+48], %f25;
	ld.global.f32 	%f27, [%rd14+20];
	atom.global.add.f32 	%f28, [%rd12+52], %f27;
	ld.global.f32 	%f29, [%rd14+24];
	atom.global.add.f32 	%f30, [%rd12+56], %f29;
	ld.global.f32 	%f31, [%rd14+28];
	atom.global.add.f32 	%f32, [%rd12+60], %f31;
	add.s32 	%r43, %r43, 16;
	add.s32 	%r42, %r42, 16;
	add.s32 	%r41, %r41, 16;
	setp.ne.s32 	%p4, %r43, 0;
	@%p4 bra 	$L__BB3_4;
$L__BB3_5:
	setp.eq.s32 	%p5, %r5, 0;
	@%p5 bra 	$L__BB3_14;
	and.b32  	%r15, %r30, 7;
	setp.lt.u32 	%p6, %r5, 8;
	@%p6 bra 	$L__BB3_8;
	add.s32 	%r36, %r45, %r3;
	mul.wide.s32 	%rd15, %r36, 4;
	add.s64 	%rd16, %rd1, %rd15;
	add.s32 	%r37, %r45, %r4;
	mul.wide.s32 	%rd17, %r37, 4;
	add.s64 	%rd18, %rd2, %rd17;
	ld.global.f32 	%f33, [%rd18];
	atom.global.add.f32 	%f34, [%rd16], %f33;
	ld.global.f32 	%f35, [%rd18+4];
	atom.global.add.f32 	%f36, [%rd16+4], %f35;
	ld.global.f32 	%f37, [%rd18+8];
	atom.global.add.f32 	%f38, [%rd16+8], %f37;
	ld.global.f32 	%f39, [%rd18+12];
	atom.global.add.f32 	%f40, [%rd16+12], %f39;
	ld.global.f32 	%f41, [%rd18+16];
	atom.global.add.f32 	%f42, [%rd16+16], %f41;
	ld.global.f32 	%f43, [%rd18+20];
	atom.global.add.f32 	%f44, [%rd16+20], %f43;
	ld.global.f32 	%f45, [%rd18+24];
	atom.global.add.f32 	%f46, [%rd16+24], %f45;
	ld.global.f32 	%f47, [%rd18+28];
	atom.global.add.f32 	%f48, [%rd16+28], %f47;
	add.s32 	%r45, %r45, 8;
$L__BB3_8:
	setp.eq.s32 	%p7, %r15, 0;
	@%p7 bra 	$L__BB3_14;
	and.b32  	%r18, %r30, 3;
	setp.lt.u32 	%p8, %r15, 4;
	@%p8 bra 	$L__BB3_11;
	add.s32 	%r38, %r45, %r3;
	mul.wide.s32 	%rd19, %r38, 4;
	add.s64 	%rd20, %rd1, %rd19;
	add.s32 	%r39, %r45, %r4;
	mul.wide.s32 	%rd21, %r39, 4;
	add.s64 	%rd22, %rd2, %rd21;
	ld.global.f32 	%f49, [%rd22];
	atom.global.add.f32 	%f50, [%rd20], %f49;
	ld.global.f32 	%f51, [%rd22+4];
	atom.global.add.f32 	%f52, [%rd20+4], %f51;
	ld.global.f32 	%f53, [%rd22+8];
	atom.global.add.f32 	%f54, [%rd20+8], %f53;
	ld.global.f32 	%f55, [%rd22+12];
	atom.global.add.f32 	%f56, [%rd20+12], %f55;
	add.s32 	%r45, %r45, 4;
$L__BB3_11:
	setp.eq.s32 	%p9, %r18, 0;
	@%p9 bra 	$L__BB3_14;
	add.s32 	%r49, %r45, %r4;
	add.s32 	%r48, %r45, %r3;
	neg.s32 	%r47, %r18;
$L__BB3_13:
	.pragma "nounroll";
	mul.wide.s32 	%rd23, %r49, 4;
	add.s64 	%rd24, %rd2, %rd23;
	mul.wide.s32 	%rd25, %r48, 4;
	add.s64 	%rd26, %rd1, %rd25;
	ld.global.f32 	%f57, [%rd24];
	atom.global.add.f32 	%f58, [%rd26], %f57;
	add.s32 	%r49, %r49, 1;
	add.s32 	%r48, %r48, 1;
	add.s32 	%r47, %r47, 1;
	setp.ne.s32 	%p10, %r47, 0;
	@%p10 bra 	$L__BB3_13;
$L__BB3_14:
	cvta.to.global.u64 	%rd27, %rd4;
	mul.wide.s32 	%rd28, %r2, 4;
	add.s64 	%rd29, %rd27, %rd28;
	atom.global.add.u32 	%r40, [%rd29], 1;
$L__BB3_15:
	ret;

}
	// .globl	_Z14recenter_step2PfS_Piii
.visible .entry _Z14recenter_step2PfS_Piii(
	.param .u64 .ptr .align 1 _Z14recenter_step2PfS_Piii_param_0,
	.param .u64 .ptr .align 1 _Z14recenter_step2PfS_Piii_param_1,
	.param .u64 .ptr .align 1 _Z14recenter_step2PfS_Piii_param_2,
	.param .u32 _Z14recenter_step2PfS_Piii_param_3,
	.param .u32 _Z14recenter_step2PfS_Piii_param_4
)
{
	.reg .pred 	%p<11>;
	.reg .b32 	%r<42>;
	.reg .b32 	%f<46>;
	.reg .b64 	%rd<40>;

	ld.param.u64 	%rd11, [_Z14recenter_step2PfS_Piii_param_0];
	ld.param.u64 	%rd12, [_Z14recenter_step2PfS_Piii_param_1];
	ld.param.u64 	%rd10, [_Z14recenter_step2PfS_Piii_param_2];
	ld.param.u32 	%r15, [_Z14recenter_step2PfS_Piii_param_3];
	ld.param.u32 	%r14, [_Z14recenter_step2PfS_Piii_param_4];
	cvta.to.global.u64 	%rd1, %rd11;
	cvta.to.global.u64 	%rd2, %rd12;
	mov.u32 	%r1, %tid.x;
	setp.ge.s32 	%p1, %r1, %r15;
	@%p1 bra 	$L__BB4_13;
	cvta.to.global.u64 	%rd13, %rd10;
	mul.wide.u32 	%rd14, %r1, 4;
	add.s64 	%rd3, %rd13, %rd14;
	ld.global.u32 	%r16, [%rd3];
	min.s32 	%r17, %r16, %r14;
	setp.lt.s32 	%p2, %r17, 1;
	@%p2 bra 	$L__BB4_13;
	mul.lo.s32 	%r2, %r14, %r1;
	and.b32  	%r3, %r14, 7;
	setp.lt.u32 	%p3, %r14, 8;
	mov.b32 	%r40, 0;
	@%p3 bra 	$L__BB4_5;
	and.b32  	%r40, %r14, 2147483640;
	neg.s32 	%r38, %r40;
	mul.wide.u32 	%rd15, %r2, 4;
	add.s64 	%rd16, %rd15, 16;
	add.s64 	%rd39, %rd1, %rd16;
	add.s64 	%rd38, %rd2, %rd16;
$L__BB4_4:
	.pragma "nounroll";
	ld.global.f32 	%f1, [%rd38+-16];
	ld.global.u32 	%r19, [%rd3];
	cvt.rn.f32.s32 	%f2, %r19;
	div.rn.f32 	%f3, %f1, %f2;
	st.global.f32 	[%rd39+-16], %f3;
	ld.global.f32 	%f4, [%rd38+-12];
	ld.global.u32 	%r20, [%rd3];
	cvt.rn.f32.s32 	%f5, %r20;
	div.rn.f32 	%f6, %f4, %f5;
	st.global.f32 	[%rd39+-12], %f6;
	ld.global.f32 	%f7, [%rd38+-8];
	ld.global.u32 	%r21, [%rd3];
	cvt.rn.f32.s32 	%f8, %r21;
	div.rn.f32 	%f9, %f7, %f8;
	st.global.f32 	[%rd39+-8], %f9;
	ld.global.f32 	%f10, [%rd38+-4];
	ld.global.u32 	%r22, [%rd3];
	cvt.rn.f32.s32 	%f11, %r22;
	div.rn.f32 	%f12, %f10, %f11;
	st.global.f32 	[%rd39+-4], %f12;
	ld.global.f32 	%f13, [%rd38];
	ld.global.u32 	%r23, [%rd3];
	cvt.rn.f32.s32 	%f14, %r23;
	div.rn.f32 	%f15, %f13, %f14;
	st.global.f32 	[%rd39], %f15;
	ld.global.f32 	%f16, [%rd38+4];
	ld.global.u32 	%r24, [%rd3];
	cvt.rn.f32.s32 	%f17, %r24;
	div.rn.f32 	%f18, %f16, %f17;
	st.global.f32 	[%rd39+4], %f18;
	ld.global.f32 	%f19, [%rd38+8];
	ld.global.u32 	%r25, [%rd3];
	cvt.rn.f32.s32 	%f20, %r25;
	div.rn.f32 	%f21, %f19, %f20;
	st.global.f32 	[%rd39+8], %f21;
	ld.global.f32 	%f22, [%rd38+12];
	ld.global.u32 	%r26, [%rd3];
	cvt.rn.f32.s32 	%f23, %r26;
	div.rn.f32 	%f24, %f22, %f23;
	st.global.f32 	[%rd39+12], %f24;
	add.s32 	%r38, %r38, 8;
	add.s64 	%rd39, %rd39, 32;
	add.s64 	%rd38, %rd38, 32;
	setp.ne.s32 	%p4, %r38, 0;
	@%p4 bra 	$L__BB4_4;
$L__BB4_5:
	setp.eq.s32 	%p5, %r3, 0;
	@%p5 bra 	$L__BB4_13;
	and.b32  	%r9, %r14, 3;
	setp.lt.u32 	%p6, %r3, 4;
	@%p6 bra 	$L__BB4_8;
	add.s32 	%r27, %r40, %r2;
	mul.wide.u32 	%rd17, %r27, 4;
	add.s64 	%rd18, %rd2, %rd17;
	ld.global.f32 	%f25, [%rd18];
	ld.global.u32 	%r28, [%rd3];
	cvt.rn.f32.s32 	%f26, %r28;
	div.rn.f32 	%f27, %f25, %f26;
	add.s64 	%rd19, %rd1, %rd17;
	st.global.f32 	[%rd19], %f27;
	cvt.u64.u32 	%rd20, %r2;
	cvt.u64.u32 	%rd21, %r40;
	add.s64 	%rd22, %rd21, %rd20;
	shl.b64 	%rd23, %rd22, 2;
	add.s64 	%rd24, %rd2, %rd23;
	ld.global.f32 	%f28, [%rd24+4];
	ld.global.u32 	%r29, [%rd3];
	cvt.rn.f32.s32 	%f29, %r29;
	div.rn.f32 	%f30, %f28, %f29;
	add.s64 	%rd25, %rd1, %rd23;
	st.global.f32 	[%rd25+4], %f30;
	ld.global.f32 	%f31, [%rd24+8];
	ld.global.u32 	%r30, [%rd3];
	cvt.rn.f32.s32 	%f32, %r30;
	div.rn.f32 	%f33, %f31, %f32;
	st.global.f32 	[%rd25+8], %f33;
	ld.global.f32 	%f34, [%rd24+12];
	ld.global.u32 	%r31, [%rd3];
	cvt.rn.f32.s32 	%f35, %r31;
	div.rn.f32 	%f36, %f34, %f35;
	st.global.f32 	[%rd25+12], %f36;
	add.s32 	%r40, %r40, 4;
$L__BB4_8:
	setp.eq.s32 	%p7, %r9, 0;
	@%p7 bra 	$L__BB4_13;
	setp.eq.s32 	%p8, %r9, 1;
	@%p8 bra 	$L__BB4_11;
	add.s32 	%r32, %r40, %r2;
	mul.wide.u32 	%rd26, %r32, 4;
	add.s64 	%rd27, %rd2, %rd26;
	ld.global.f32 	%f37, [%rd27];
	ld.global.u32 	%r33, [%rd3];
	cvt.rn.f32.s32 	%f38, %r33;
	div.rn.f32 	%f39, %f37, %f38;
	add.s64 	%rd28, %rd1, %rd26;
	st.global.f32 	[%rd28], %f39;
	cvt.u64.u32 	%rd29, %r2;
	cvt.u64.u32 	%rd30, %r40;
	add.s64 	%rd31, %rd30, %rd29;
	shl.b64 	%rd32, %rd31, 2;
	add.s64 	%rd33, %rd2, %rd32;
	ld.global.f32 	%f40, [%rd33+4];
	ld.global.u32 	%r34, [%rd3];
	cvt.rn.f32.s32 	%f41, %r34;
	div.rn.f32 	%f42, %f40, %f41;
	add.s64 	%rd34, %rd1, %rd32;
	st.global.f32 	[%rd34+4], %f42;
	add.s32 	%r40, %r40, 2;
$L__BB4_11:
	and.b32  	%r35, %r14, 1;
	setp.eq.b32 	%p9, %r35, 1;
	not.pred 	%p10, %p9;
	@%p10 bra 	$L__BB4_13;
	add.s32 	%r36, %r40, %r2;
	mul.wide.u32 	%rd35, %r36, 4;
	add.s64 	%rd36, %rd2, %rd35;
	ld.global.f32 	%f43, [%rd36];
	ld.global.u32 	%r37, [%rd3];
	cvt.rn.f32.s32 	%f44, %r37;
	div.rn.f32 	%f45, %f43, %f44;
	add.s64 	%rd37, %rd1, %rd35;
	st.global.f32 	[%rd37], %f45;
$L__BB4_13:
	ret;

}


// ===== COMPILED SASS (sm_100) =====

	.target	sm_100

	.elftype	@"ET_EXEC"


//--------------------- .note.nv.tkinfo           --------------------------
	.section	.note.nv.tkinfo,"",@"SHT_NOTE"
	.sectionflags	@"SHF_NOTE_NV_TKINFO"
	.tkinfo
        /*0018*/ 	.word	0x00000002
        /*0030*/ 	.string	""
        /*0030*/ 	.string	"ptxas"
        /*0030*/ 	.string	"Cuda compilation tools, release 13.0, V13.0.88"
        /*0030*/ 	.string	"Build cuda_13.0.r13.0/compiler.36424714_0"
        /*0030*/ 	.string	"-arch sm_100 -m 64 "



//--------------------- .note.nv.cuinfo           --------------------------
	.section	.note.nv.cuinfo,"",@"SHT_NOTE"
	.sectionflags	@"SHF_NOTE_NV_CUINFO"
        /*0018*/ 	.short	0x0002
        /*001a*/ 	.short	0x0064
        /*001c*/ 	.short	0x0082
	.zero		2


//--------------------- .nv.info                  --------------------------
	.section	.nv.info,"",@"SHT_CUDA_INFO"
	.align	4


	//----- nvinfo : EIATTR_REGCOUNT
	.align		4
        /*0000*/ 	.byte	0x04, 0x2f
        /*0002*/ 	.short	(.L_1 - .L_0)
	.align		4
.L_0:
        /*0004*/ 	.word	index@(_Z7get_dstPfS_S_iii)
        /*0008*/ 	.word	0x0000001d


	//----- nvinfo : EIATTR_FRAME_SIZE
	.align		4
.L_1:
        /*000c*/ 	.byte	0x04, 0x11
        /*000e*/ 	.short	(.L_3 - .L_2)
	.align		4
.L_2:
        /*0010*/ 	.word	index@(_Z7get_dstPfS_S_iii)
        /*0014*/ 	.word	0x00000000


	//----- nvinfo : EIATTR_REGCOUNT
	.align		4
.L_3:
        /*0018*/ 	.byte	0x04, 0x2f
        /*001a*/ 	.short	(.L_5 - .L_4)
	.align		4
.L_4:
        /*001c*/ 	.word	index@(_Z7regroupPiPfii)
        /*0020*/ 	.word	0x0000001f


	//----- nvinfo : EIATTR_FRAME_SIZE
	.align		4
.L_5:
        /*0024*/ 	.byte	0x04, 0x11
        /*0026*/ 	.short	(.L_7 - .L_6)
	.align		4
.L_6:
        /*0028*/ 	.word	index@(_Z7regroupPiPfii)
        /*002c*/ 	.word	0x00000000


	//----- nvinfo : EIATTR_REGCOUNT
	.align		4
.L_7:
        /*0030*/ 	.byte	0x04, 0x2f
        /*0032*/ 	.short	(.L_9 - .L_8)
	.align		4
.L_8:
        /*0034*/ 	.word	index@(_Z5clearPfPiii)
        /*0038*/ 	.word	0x0000000e


	//----- nvinfo : EIATTR_FRAME_SIZE
	.align		4
.L_9:
        /*003c*/ 	.byte	0x04, 0x11
        /*003e*/ 	.short	(.L_11 - .L_10)
	.align		4
.L_10:
        /*0040*/ 	.word	index@(_Z5clearPfPiii)
        /*0044*/ 	.word	0x00000000


	//----- nvinfo : EIATTR_REGCOUNT
	.align		4
.L_11:
        /*0048*/ 	.byte	0x04, 0x2f
        /*004a*/ 	.short	(.L_13 - .L_12)
	.align		4
.L_12:
        /*004c*/ 	.word	index@(_Z14recenter_step1PfPiS_S0_ii)
        /*0050*/ 	.word	0x0000001a


	//----- nvinfo : EIATTR_FRAME_SIZE
	.align		4
.L_13:
        /*0054*/ 	.byte	0x04, 0x11
        /*0056*/ 	.short	(.L_15 - .L_14)
	.align		4
.L_14:
        /*0058*/ 	.word	index@(_Z14recenter_step1PfPiS_S0_ii)
        /*005c*/ 	.word	0x00000000


	//----- nvinfo : EIATTR_REGCOUNT
	.align		4
.L_15:
        /*0060*/ 	.byte	0x04, 0x2f
        /*0062*/ 	.short	(.L_17 - .L_16)
	.align		4
.L_16:
        /*0064*/ 	.word	index@(_Z14recenter_step2PfS_Piii)
        /*0068*/ 	.word	0x00000014


	//----- nvinfo : EIATTR_FRAME_SIZE
	.align		4
.L_17:
        /*006c*/ 	.byte	0x04, 0x11
        /*006e*/ 	.short	(.L_19 - .L_18)
	.align		4
.L_18:
        /*0070*/ 	.word	index@($__internal_0_$__cuda_sm3x_div_rn_noftz_f32_slowpath)
        /*0074*/ 	.word	0x00000000


	//----- nvinfo : EIATTR_FRAME_SIZE
	.align		4
.L_19:
        /*0078*/ 	.byte	0x04, 0x11
        /*007a*/ 	.short	(.L_21 - .L_20)
	.align		4
.L_20:
        /*007c*/ 	.word	index@(_Z14recenter_step2PfS_Piii)
        /*0080*/ 	.word	0x00000000


	//----- nvinfo : EIATTR_MIN_STACK_SIZE
	.align		4
.L_21:
        /*0084*/ 	.byte	0x04, 0x12
        /*0086*/ 	.short	(.L_23 - .L_22)
	.align		4
.L_22:
        /*0088*/ 	.word	index@(_Z14recenter_step2PfS_Piii)
        /*008c*/ 	.word	0x00000000


	//----- nvinfo : EIATTR_MIN_STACK_SIZE
	.align		4
.L_23:
        /*0090*/ 	.byte	0x04, 0x12
        /*0092*/ 	.short	(.L_25 - .L_24)
	.align		4
.L_24:
        /*0094*/ 	.word	index@(_Z14recenter_step1PfPiS_S0_ii)
        /*0098*/ 	.word	0x00000000


	//----- nvinfo : EIATTR_MIN_STACK_SIZE
	.align		4
.L_25:
        /*009c*/ 	.byte	0x04, 0x12
        /*009e*/ 	.short	(.L_27 - .L_26)
	.align		4
.L_26:
        /*00a0*/ 	.word	index@(_Z5clearPfPiii)
        /*00a4*/ 	.word	0x00000000


	//----- nvinfo : EIATTR_MIN_STACK_SIZE
	.align		4
.L_27:
        /*00a8*/ 	.byte	0x04, 0x12
        /*00aa*/ 	.short	(.L_29 - .L_28)
	.align		4
.L_28:
        /*00ac*/ 	.word	index@(_Z7regroupPiPfii)
        /*00b0*/ 	.word	0x00000000


	//----- nvinfo : EIATTR_MIN_STACK_SIZE
	.align		4
.L_29:
        /*00b4*/ 	.byte	0x04, 0x12
        /*00b6*/ 	.short	(.L_31 - .L_30)
	.align		4
.L_30:
        /*00b8*/ 	.word	index@(_Z7get_dstPfS_S_iii)
        /*00bc*/ 	.word	0x00000000
.L_31:


//--------------------- .nv.compat                --------------------------
	.section	.nv.compat,"",@"SHT_CUDA_COMPAT_INFO"
	.align	4
        /*0000*/ 	.byte	0x02, 0x09, 0x00, 0x00, 0x02, 0x02, 0x01, 0x00, 0x02, 0x05, 0x05, 0x00, 0x03, 0x07, 0x01, 0x01
        /*0010*/ 	.byte	0x02, 0x03, 0x00, 0x00, 0x02, 0x06, 0x01, 0x00, 0x04, 0x0b, 0x08, 0x00, 0x01, 0x00, 0x00, 0x00
        /*0020*/ 	.byte	0x00, 0x00, 0x00, 0x00


//--------------------- .nv.info._Z14recenter_step2PfS_Piii --------------------------
	.section	.nv.info._Z14recenter_step2PfS_Piii,"",@"SHT_CUDA_INFO"
	.sectionflags	@""
	.align	4


	//----- nvinfo : EIATTR_CUDA_API_VERSION
	.align		4
        /*0000*/ 	.byte	0x04, 0x37
        /*0002*/ 	.short	(.L_33 - .L_32)
.L_32:
        /*0004*/ 	.word	0x00000082


	//----- nvinfo : EIATTR_KPARAM_INFO
	.align		4
.L_33:
        /*0008*/ 	.byte	0x04, 0x17
        /*000a*/ 	.short	(.L_35 - .L_34)
.L_34:
        /*000c*/ 	.word	0x00000000
        /*0010*/ 	.short	0x0004
        /*0012*/ 	.short	0x001c
        /*0014*/ 	.byte	0x00, 0xf0, 0x11, 0x00


	//----- nvinfo : EIATTR_KPARAM_INFO
	.align		4
.L_35:
        /*0018*/ 	.byte	0x04, 0x17
        /*001a*/ 	.short	(.L_37 - .L_36)
.L_36:
        /*001c*/ 	.word	0x00000000
        /*0020*/ 	.short	0x0003
        /*0022*/ 	.short	0x0018
        /*0024*/ 	.byte	0x00, 0xf0, 0x11, 0x00


	//----- nvinfo : EIATTR_KPARAM_INFO
	.align		4
.L_37:
        /*0028*/ 	.byte	0x04, 0x17
        /*002a*/ 	.short	(.L_39 - .L_38)
.L_38:
        /*002c*/ 	.word	0x00000000
        /*0030*/ 	.short	0x0002
        /*0032*/ 	.short	0x0010
        /*0034*/ 	.byte	0x00, 0xf5, 0x21, 0x00


	//----- nvinfo : EIATTR_KPARAM_INFO
	.align		4
.L_39:
        /*0038*/ 	.byte	0x04, 0x17
        /*003a*/ 	.short	(.L_41 - .L_40)
.L_40:
        /*003c*/ 	.word	0x00000000
        /*0040*/ 	.short	0x0001
        /*0042*/ 	.short	0x0008
        /*0044*/ 	.byte	0x00, 0xf5, 0x21, 0x00


	//----- nvinfo : EIATTR_KPARAM_INFO
	.align		4
.L_41:
        /*0048*/ 	.byte	0x04, 0x17
        /*004a*/ 	.short	(.L_43 - .L_42)
.L_42:
        /*004c*/ 	.word	0x00000000
        /*0050*/ 	.short	0x0000
        /*0052*/ 	.short	0x0000
        /*0054*/ 	.byte	0x00, 0xf5, 0x21, 0x00


	//----- nvinfo : EIATTR_SPARSE_MMA_MASK
	.align		4
.L_43:
        /*0058*/ 	.byte	0x03, 0x50
        /*005a*/ 	.short	0x0000


	//----- nvinfo : EIATTR_MAXREG_COUNT
	.align		4
        /*005c*/ 	.byte	0x03, 0x1b
        /*005e*/ 	.short	0x00ff


	//----- nvinfo : EIATTR_MERCURY_ISA_VERSION
	.align		4
        /*0060*/ 	.byte	0x03, 0x5f
        /*0062*/ 	.short	0x0101


	//----- nvinfo : EIATTR_VRC_CTA_INIT_COUNT
	.align		4
        /*0064*/ 	.byte	0x02, 0x4a
	.zero		1
	.zero		1


	//----- nvinfo : EIATTR_EXIT_INSTR_OFFSETS
	.align		4
        /*0068*/ 	.byte	0x04, 0x1c
        /*006a*/ 	.short	(.L_45 - .L_44)


	//   ....[0]....
.L_44:
        /*006c*/ 	.word	0x00000040


	//   ....[1]....
        /*0070*/ 	.word	0x000000c0


	//   ....[2]....
        /*0074*/ 	.word	0x00000aa0


	//   ....[3]....
        /*0078*/ 	.word	0x00001020


	//   ....[4]....
        /*007c*/ 	.word	0x00001380


	//   ....[5]....
        /*0080*/ 	.word	0x000014f0


	//----- nvinfo : EIATTR_CRS_STACK_SIZE
	.align		4
.L_45:
        /*0084*/ 	.byte	0x04, 0x1e
        /*0086*/ 	.short	(.L_47 - .L_46)
.L_46:
        /*0088*/ 	.word	0x00000000


	//----- nvinfo : EIATTR_CBANK_PARAM_SIZE
	.align		4
.L_47:
        /*008c*/ 	.byte	0x03, 0x19
        /*008e*/ 	.short	0x0020


	//----- nvinfo : EIATTR_PARAM_CBANK
	.align		4
        /*0090*/ 	.byte	0x04, 0x0a
        /*0092*/ 	.short	(.L_49 - .L_48)
	.align		4
.L_48:
        /*0094*/ 	.word	index@(.nv.constant0._Z14recenter_step2PfS_Piii)
        /*0098*/ 	.short	0x0380
        /*009a*/ 	.short	0x0020


	//----- nvinfo : EIATTR_SW_WAR
	.align		4
.L_49:
        /*009c*/ 	.byte	0x04, 0x36
        /*009e*/ 	.short	(.L_51 - .L_50)
.L_50:
        /*00a0*/ 	.word	0x00000008
.L_51:


//--------------------- .nv.info._Z14recenter_step1PfPiS_S0_ii --------------------------
	.section	.nv.info._Z14recenter_step1PfPiS_S0_ii,"",@"SHT_CUDA_INFO"
	.sectionflags	@""
	.align	4


	//----- nvinfo : EIATTR_CUDA_API_VERSION
	.align		4
        /*0000*/ 	.byte	0x04, 0x37
        /*0002*/ 	.short	(.L_53 - .L_52)
.L_52:
        /*0004*/ 	.word	0x00000082


	//----- nvinfo : EIATTR_KPARAM_INFO
	.align		4
.L_53:
        /*0008*/ 	.byte	0x04, 0x17
        /*000a*/ 	.short	(.L_55 - .L_54)
.L_54:
        /*000c*/ 	.word	0x00000000
        /*0010*/ 	.short	0x0005
        /*0012*/ 	.short	0x0024
        /*0014*/ 	.byte	0x00, 0xf0, 0x11, 0x00


	//----- nvinfo : EIATTR_KPARAM_INFO
	.align		4
.L_55:
        /*0018*/ 	.byte	0x04, 0x17
        /*001a*/ 	.short	(.L_57 - .L_56)
.L_56:
        /*001c*/ 	.word	0x00000000
        /*0020*/ 	.short	0x0004
        /*0022*/ 	.short	0x0020
        /*0024*/ 	.byte	0x00, 0xf0, 0x11, 0x00


	//----- nvinfo : EIATTR_KPARAM_INFO
	.align		4
.L_57:
        /*0028*/ 	.byte	0x04, 0x17
        /*002a*/ 	.short	(.L_59 - .L_58)
.L_58:
        /*002c*/ 	.word	0x00000000
        /*0030*/ 	.short	0x0003
        /*0032*/ 	.short	0x0018
        /*0034*/ 	.byte	0x00, 0xf5, 0x21, 0x00


	//----- nvinfo : EIATTR_KPARAM_INFO
	.align		4
.L_59:
        /*0038*/ 	.byte	0x04, 0x17
        /*003a*/ 	.short	(.L_61 - .L_60)
.L_60:
        /*003c*/ 	.word	0x00000000
        /*0040*/ 	.short	0x0002
        /*0042*/ 	.short	0x0010
        /*0044*/ 	.byte	0x00, 0xf5, 0x21, 0x00


	//----- nvinfo : EIATTR_KPARAM_INFO
	.align		4
.L_61:
        /*0048*/ 	.byte	0x04, 0x17
        /*004a*/ 	.short	(.L_63 - .L_62)
.L_62:
        /*004c*/ 	.word	0x00000000
        /*0050*/ 	.short	0x0001
        /*0052*/ 	.short	0x0008
        /*0054*/ 	.byte	0x00, 0xf5, 0x21, 0x00


	//----- nvinfo : EIATTR_KPARAM_INFO
	.align		4
.L_63:
        /*0058*/ 	.byte	0x04, 0x17
        /*005a*/ 	.short	(.L_65 - .L_64)
.L_64:
        /*005c*/ 	.word	0x00000000
        /*0060*/ 	.short	0x0000
        /*0062*/ 	.short	0x0000
        /*0064*/ 	.byte	0x00, 0xf5, 0x21, 0x00


	//----- nvinfo : EIATTR_SPARSE_MMA_MASK
	.align		4
.L_65:
        /*0068*/ 	.byte	0x03, 0x50
        /*006a*/ 	.short	0x0000


	//----- nvinfo : EIATTR_MAXREG_COUNT
	.align		4
        /*006c*/ 	.byte	0x03, 0x1b
        /*006e*/ 	.short	0x00ff


	//----- nvinfo : EIATTR_MERCURY_ISA_VERSION
	.align		4
        /*0070*/ 	.byte	0x03, 0x5f
        /*0072*/ 	.short	0x0101


	//----- nvinfo : EIATTR_VRC_CTA_INIT_COUNT
	.align		4
        /*0074*/ 	.byte	0x02, 0x4a
	.zero		1
	.zero		1


	//----- nvinfo : EIATTR_EXIT_INSTR_OFFSETS
	.align		4
        /*0078*/ 	.byte	0x04, 0x1c
        /*007a*/ 	.short	(.L_67 - .L_66)


	//   ....[0]....
.L_66:
        /*007c*/ 	.word	0x00000070


	//   ....[1]....
        /*0080*/ 	.word	0x000008a0


	//----- nvinfo : EIATTR_CBANK_PARAM_SIZE
	.align		4
.L_67:
        /*0084*/ 	.byte	0x03, 0x19
        /*0086*/ 	.short	0x0028


	//----- nvinfo : EIATTR_PARAM_CBANK
	.align		4
        /*0088*/ 	.byte	0x04, 0x0a
        /*008a*/ 	.short	(.L_69 - .L_68)
	.align		4
.L_68:
        /*008c*/ 	.word	index@(.nv.constant0._Z14recenter_step1PfPiS_S0_ii)
        /*0090*/ 	.short	0x0380
        /*0092*/ 	.short	0x0028


	//----- nvinfo : EIATTR_SW_WAR
	.align		4
.L_69:
        /*0094*/ 	.byte	0x04, 0x36
        /*0096*/ 	.short	(.L_71 - .L_70)
.L_70:
        /*0098*/ 	.word	0x00000008
.L_71:


//--------------------- .nv.info._Z5clearPfPiii   --------------------------
	.section	.nv.info._Z5clearPfPiii,"",@"SHT_CUDA_INFO"
	.sectionflags	@""
	.align	4


	//----- nvinfo : EIATTR_CUDA_API_VERSION
	.align		4
        /*0000*/ 	.byte	0x04, 0x37
        /*0002*/ 	.short	(.L_73 - .L_72)
.L_72:
        /*0004*/ 	.word	0x00000082


	//----- nvinfo : EIATTR_KPARAM_INFO
	.align		4
.L_73:
        /*0008*/ 	.byte	0x04, 0x17
        /*000a*/ 	.short	(.L_75 - .L_74)
.L_74:
        /*000c*/ 	.word	0x00000000
        /*0010*/ 	.short	0x0003
        /*0012*/ 	.short	0x0014
        /*0014*/ 	.byte	0x00, 0xf0, 0x11, 0x00


	//----- nvinfo : EIATTR_KPARAM_INFO
	.align		4
.L_75:
        /*0018*/ 	.byte	0x04, 0x17
        /*001a*/ 	.short	(.L_77 - .L_76)
.L_76:
        /*001c*/ 	.word	0x00000000
        /*0020*/ 	.short	0x0002
        /*0022*/ 	.short	0x0010
        /*0024*/ 	.byte	0x00, 0xf0, 0x11, 0x00


	//----- nvinfo : EIATTR_KPARAM_INFO
	.align		4
.L_77:
        /*0028*/ 	.byte	0x04, 0x17
        /*002a*/ 	.short	(.L_79 - .L_78)
.L_78:
        /*002c*/ 	.word	0x00000000
        /*0030*/ 	.short	0x0001
        /*0032*/ 	.short	0x0008
        /*0034*/ 	.byte	0x00, 0xf5, 0x21, 0x00


	//----- nvinfo : EIATTR_KPARAM_INFO
	.align		4
.L_79:
        /*0038*/ 	.byte	0x04, 0x17
        /*003a*/ 	.short	(.L_81 - .L_80)
.L_80:
        /*003c*/ 	.word	0x00000000
        /*0040*/ 	.short	0x0000
        /*0042*/ 	.short	0x0000
        /*0044*/ 	.byte	0x00, 0xf5, 0x21, 0x00


	//----- nvinfo : EIATTR_SPARSE_MMA_MASK
	.align		4
.L_81:
        /*0048*/ 	.byte	0x03, 0x50
        /*004a*/ 	.short	0x0000


	//----- nvinfo : EIATTR_MAXREG_COUNT
	.align		4
        /*004c*/ 	.byte	0x03, 0x1b
        /*004e*/ 	.short	0x00ff


	//----- nvinfo : EIATTR_MERCURY_ISA_VERSION
	.align		4
        /*0050*/ 	.byte	0x03, 0x5f
        /*0052*/ 	.short	0x0101


	//----- nvinfo : EIATTR_VRC_CTA_INIT_COUNT
	.align		4
        /*0054*/ 	.byte	0x02, 0x4a
	.zero		1
	.zero		1


	//----- nvinfo : EIATTR_EXIT_INSTR_OFFSETS
	.align		4
        /*0058*/ 	.byte	0x04, 0x1c
        /*005a*/ 	.short	(.L_83 - .L_82)


	//   ....[0]....
.L_82:
        /*005c*/ 	.word	0x00000040


	//   ....[1]....
        /*0060*/ 	.word	0x000004d0


	//----- nvinfo : EIATTR_CBANK_PARAM_SIZE
	.align		4
.L_83:
        /*0064*/ 	.byte	0x03, 0x19
        /*0066*/ 	.short	0x0018


	//----- nvinfo : EIATTR_PARAM_CBANK
	.align		4
        /*0068*/ 	.byte	0x04, 0x0a
        /*006a*/ 	.short	(.L_85 - .L_84)
	.align		4
.L_84:
        /*006c*/ 	.word	index@(.nv.constant0._Z5clearPfPiii)
        /*0070*/ 	.short	0x0380
        /*0072*/ 	.short	0x0018


	//----- nvinfo : EIATTR_SW_WAR
	.align		4
.L_85:
        /*0074*/ 	.byte	0x04, 0x36
        /*0076*/ 	.short	(.L_87 - .L_86)
.L_86:
        /*0078*/ 	.word	0x00000008
.L_87:


//--------------------- .nv.info._Z7regroupPiPfii --------------------------
	.section	.nv.info._Z7regroupPiPfii,"",@"SHT_CUDA_INFO"
	.sectionflags	@""
	.align	4


	//----- nvinfo : EIATTR_CUDA_API_VERSION
	.align		4
        /*0000*/ 	.byte	0x04, 0x37
        /*0002*/ 	.short	(.L_89 - .L_88)
.L_88:
        /*0004*/ 	.word	0x00000082


	//----- nvinfo : EIATTR_KPARAM_INFO
	.align		4
.L_89:
        /*0008*/ 	.byte	0x04, 0x17
        /*000a*/ 	.short	(.L_91 - .L_90)
.L_90:
        /*000c*/ 	.word	0x00000000
        /*0010*/ 	.short	0x0003
        /*0012*/ 	.short	0x0014
        /*0014*/ 	.byte	0x00, 0xf0, 0x11, 0x00


	//----- nvinfo : EIATTR_KPARAM_INFO
	.align		4
.L_91:
        /*0018*/ 	.byte	0x04, 0x17
        /*001a*/ 	.short	(.L_93 - .L_92)
.L_92:
        /*001c*/ 	.word	0x00000000
        /*0020*/ 	.short	0x0002
        /*0022*/ 	.short	0x0010
        /*0024*/ 	.byte	0x00, 0xf0, 0x11, 0x00


	//----- nvinfo : EIATTR_KPARAM_INFO
	.align		4
.L_93:
        /*0028*/ 	.byte	0x04, 0x17
        /*002a*/ 	.short	(.L_95 - .L_94)
.L_94:
        /*002c*/ 	.word	0x00000000
        /*0030*/ 	.short	0x0001
        /*0032*/ 	.short	0x0008
        /*0034*/ 	.byte	0x00, 0xf5, 0x21, 0x00


	//----- nvinfo : EIATTR_KPARAM_INFO
	.align		4
.L_95:
        /*0038*/ 	.byte	0x04, 0x17
        /*003a*/ 	.short	(.L_97 - .L_96)
.L_96:
        /*003c*/ 	.word	0x00000000
        /*0040*/ 	.short	0x0000
        /*0042*/ 	.short	0x0000
        /*0044*/ 	.byte	0x00, 0xf5, 0x21, 0x00


	//----- nvinfo : EIATTR_SPARSE_MMA_MASK
	.align		4
.L_97:
        /*0048*/ 	.byte	0x03, 0x50
        /*004a*/ 	.short	0x0000


	//----- nvinfo : EIATTR_MAXREG_COUNT
	.align		4
        /*004c*/ 	.byte	0x03, 0x1b
        /*004e*/ 	.short	0x00ff


	//----- nvinfo : EIATTR_MERCURY_ISA_VERSION
	.align		4
        /*0050*/ 	.byte	0x03, 0x5f
        /*0052*/ 	.short	0x0101


	//----- nvinfo : EIATTR_VRC_CTA_INIT_COUNT
	.align		4
        /*0054*/ 	.byte	0x02, 0x4a
	.zero		1
	.zero		1


	//----- nvinfo : EIATTR_EXIT_INSTR_OFFSETS
	.align		4
        /*0058*/ 	.byte	0x04, 0x1c
        /*005a*/ 	.short	(.L_99 - .L_98)


	//   ....[0]....
.L_98:
        /*005c*/ 	.word	0x00000070


	//   ....[1]....
        /*0060*/ 	.word	0x00000ae0


	//----- nvinfo : EIATTR_CBANK_PARAM_SIZE
	.align		4
.L_99:
        /*0064*/ 	.byte	0x03, 0x19
        /*0066*/ 	.short	0x0018


	//----- nvinfo : EIATTR_PARAM_CBANK
	.align		4
        /*0068*/ 	.byte	0x04, 0x0a
        /*006a*/ 	.short	(.L_101 - .L_100)
	.align		4
.L_100:
        /*006c*/ 	.word	index@(.nv.constant0._Z7regroupPiPfii)
        /*0070*/ 	.short	0x0380
        /*0072*/ 	.short	0x0018


	//----- nvinfo : EIATTR_SW_WAR
	.align		4
.L_101:
        /*0074*/ 	.byte	0x04, 0x36
        /*0076*/ 	.short	(.L_103 - .L_102)
.L_102:
        /*0078*/ 	.word	0x00000008
.L_103:


//--------------------- .nv.info._Z7get_dstPfS_S_iii --------------------------
	.section	.nv.info._Z7get_dstPfS_S_iii,"",@"SHT_CUDA_INFO"
	.sectionflags	@""
	.align	4


	//----- nvinfo : EIATTR_CUDA_API_VERSION
	.align		4
        /*0000*/ 	.byte	0x04, 0x37
        /*0002*/ 	.short	(.L_105 - .L_104)
.L_104:
        /*0004*/ 	.word	0x00000082


	//----- nvinfo : EIATTR_KPARAM_INFO
	.align		4
.L_105:
        /*0008*/ 	.byte	0x04, 0x17
        /*000a*/ 	.short	(.L_107 - .L_106)
.L_106:
        /*000c*/ 	.word	0x00000000
        /*0010*/ 	.short	0x0005
        /*0012*/ 	.short	0x0020
        /*0014*/ 	.byte	0x00, 0xf0, 0x11, 0x00


	//----- nvinfo : EIATTR_KPARAM_INFO
	.align		4
.L_107:
        /*0018*/ 	.byte	0x04, 0x17
        /*001a*/ 	.short	(.L_109 - .L_108)
.L_108:
        /*001c*/ 	.word	0x00000000
        /*0020*/ 	.short	0x0004
        /*0022*/ 	.short	0x001c
        /*0024*/ 	.byte	0x00, 0xf0, 0x11, 0x00


	//----- nvinfo : EIATTR_KPARAM_INFO
	.align		4
.L_109:
        /*0028*/ 	.byte	0x04, 0x17
        /*002a*/ 	.short	(.L_111 - .L_110)
.L_110:
        /*002c*/ 	.word	0x00000000
        /*0030*/ 	.short	0x0003
        /*0032*/ 	.short	0x0018
        /*0034*/ 	.byte	0x00, 0xf0, 0x11, 0x00


	//----- nvinfo : EIATTR_KPARAM_INFO
	.align		4
.L_111:
        /*0038*/ 	.byte	0x04, 0x17
        /*003a*/ 	.short	(.L_113 - .L_112)
.L_112:
        /*003c*/ 	.word	0x00000000
        /*0040*/ 	.short	0x0002
        /*0042*/ 	.short	0x0010
        /*0044*/ 	.byte	0x00, 0xf5, 0x21, 0x00


	//----- nvinfo : EIATTR_KPARAM_INFO
	.align		4
.L_113:
        /*0048*/ 	.byte	0x04, 0x17
        /*004a*/ 	.short	(.L_115 - .L_114)
.L_114:
        /*004c*/ 	.word	0x00000000
        /*0050*/ 	.short	0x0001
        /*0052*/ 	.short	0x0008
        /*0054*/ 	.byte	0x00, 0xf5, 0x21, 0x00


	//----- nvinfo : EIATTR_KPARAM_INFO
	.align		4
.L_115:
        /*0058*/ 	.byte	0x04, 0x17
        /*005a*/ 	.short	(.L_117 - .L_116)
.L_116:
        /*005c*/ 	.word	0x00000000
        /*0060*/ 	.short	0x0000
        /*0062*/ 	.short	0x0000
        /*0064*/ 	.byte	0x00, 0xf5, 0x21, 0x00


	//----- nvinfo : EIATTR_SPARSE_MMA_MASK
	.align		4
.L_117:
        /*0068*/ 	.byte	0x03, 0x50
        /*006a*/ 	.short	0x0000


	//----- nvinfo : EIATTR_MAXREG_COUNT
	.align		4
        /*006c*/ 	.byte	0x03, 0x1b
        /*006e*/ 	.short	0x00ff


	//----- nvinfo : EIATTR_MERCURY_ISA_VERSION
	.align		4
        /*0070*/ 	.byte	0x03, 0x5f
        /*0072*/ 	.short	0x0101


	//----- nvinfo : EIATTR_VRC_CTA_INIT_COUNT
	.align		4
        /*0074*/ 	.byte	0x02, 0x4a
	.zero		1
	.zero		1


	//----- nvinfo : EIATTR_EXIT_INSTR_OFFSETS
	.align		4
        /*0078*/ 	.byte	0x04, 0x1c
        /*007a*/ 	.short	(.L_119 - .L_118)


	//   ....[0]....
.L_118:
        /*007c*/ 	.word	0x00000090


	//   ....[1]....
        /*0080*/ 	.word	0x00000940


	//----- nvinfo : EIATTR_CBANK_PARAM_SIZE
	.align		4
.L_119:
        /*0084*/ 	.byte	0x03, 0x19
        /*0086*/ 	.short	0x0024


	//----- nvinfo : EIATTR_PARAM_CBANK
	.align		4
        /*0088*/ 	.byte	0x04, 0x0a
        /*008a*/ 	.short	(.L_121 - .L_120)
	.align		4
.L_120:
        /*008c*/ 	.word	index@(.nv.constant0._Z7get_dstPfS_S_iii)
        /*0090*/ 	.short	0x0380
        /*0092*/ 	.short	0x0024


	//----- nvinfo : EIATTR_SW_WAR
	.align		4
.L_121:
        /*0094*/ 	.byte	0x04, 0x36
        /*0096*/ 	.short	(.L_123 - .L_122)
.L_122:
        /*0098*/ 	.word	0x00000008
.L_123:


//--------------------- .nv.callgraph             --------------------------
	.section	.nv.callgraph,"",@"SHT_CUDA_CALLGRAPH"
	.align	4
	.sectionentsize	8
	.align		4
        /*0000*/ 	.word	0x00000000
	.align		4
        /*0004*/ 	.word	0xffffffff
	.align		4
        /*0008*/ 	.word	0x00000000
	.align		4
        /*000c*/ 	.word	0xfffffffe
	.align		4
        /*0010*/ 	.word	0x00000000
	.align		4
        /*0014*/ 	.word	0xfffffffd
	.align		4
        /*0018*/ 	.word	0x00000000
	.align		4
        /*001c*/ 	.word	0xfffffffc


//--------------------- .text._Z14recenter_step2PfS_Piii --------------------------
	.section	.text._Z14recenter_step2PfS_Piii,"ax",@progbits
	.align	128
        .global         _Z14recenter_step2PfS_Piii
        .type           _Z14recenter_step2PfS_Piii,@function
        .size           _Z14recenter_step2PfS_Piii,(.L_x_72 - _Z14recenter_step2PfS_Piii)
        .other          _Z14recenter_step2PfS_Piii,@"STO_CUDA_ENTRY STV_DEFAULT"
_Z14recenter_step2PfS_Piii:
.text._Z14recenter_step2PfS_Piii:
[----:B------:R-:W-:Y:S01]  /*0000*/  LDC R1, c[0x0][0x37c] ;  /* 0x0000df00ff017b82 */ /* 0x000fe20000000800 */
[----:B------:R-:W0:Y:S01]  /*0010*/  S2R R3, SR_TID.X ;  /* 0x0000000000037919 */ /* 0x000e220000002100 */
[----:B------:R-:W0:Y:S02]  /*0020*/  LDCU UR4, c[0x0][0x398] ;  /* 0x00007300ff0477ac */ /* 0x000e240008000800 */
[----:B0-----:R-:W-:-:S13]  /*0030*/  ISETP.GE.AND P0, PT, R3, UR4, PT ;  /* 0x0000000403007c0c */ /* 0x001fda000bf06270 */
[----:B------:R-:W-:Y:S05]  /*0040*/  @P0 EXIT ;  /* 0x000000000000094d */ /* 0x000fea0003800000 */
[----:B------:R-:W0:Y:S01]  /*0050*/  LDC.64 R4, c[0x0][0x390] ;  /* 0x0000e400ff047b82 */ /* 0x000e220000000a00 */
[----:B------:R-:W1:Y:S01]  /*0060*/  LDCU.64 UR8, c[0x0][0x358] ;  /* 0x00006b00ff0877ac */ /* 0x000e620008000a00 */
[----:B------:R-:W2:Y:S01]  /*0070*/  LDCU UR7, c[0x0][0x39c] ;  /* 0x00007380ff0777ac */ /* 0x000ea20008000800 */
[----:B0-----:R-:W-:-:S05]  /*0080*/  IMAD.WIDE.U32 R4, R3, 0x4, R4 ;  /* 0x0000000403047825 */ /* 0x001fca00078e0004 */
[----:B-1----:R-:W2:Y:S02]  /*0090*/  LDG.E R0, desc[UR8][R4.64] ;  /* 0x0000000804007981 */ /* 0x002ea4000c1e1900 */
[----:B--2---:R-:W-:-:S04]  /*00a0*/  VIMNMX R0, PT, PT, R0, UR7, PT ;  /* 0x0000000700007c48 */ /* 0x004fc8000bfe0100 */
[----:B------:R-:W-:-:S13]  /*00b0*/  ISETP.GE.AND P0, PT, R0, 0x1, PT ;  /* 0x000000010000780c */ /* 0x000fda0003f06270 */
[----:B------:R-:W-:Y:S05]  /*00c0*/  @!P0 EXIT ;  /* 0x000000000000894d */ /* 0x000fea0003800000 */
[----:B------:R-:W-:Y:S02]  /*00d0*/  UISETP.GE.U32.AND UP0, UPT, UR7, 0x8, UPT ;  /* 0x000000080700788c */ /* 0x000fe4000bf06070 */
[----:B------:R-:W-:Y:S01]  /*00e0*/  IMAD R2, R3, UR7, RZ ;  /* 0x0000000703027c24 */ /* 0x000fe2000f8e02ff */
[----:B------:R-:W-:Y:S01]  /*00f0*/  ULOP3.LUT UR6, UR7, 0x7, URZ, 0xc0, !UPT ;  /* 0x0000000707067892 */ /* 0x000fe2000f8ec0ff */
[----:B------:R-:W-:-:S05]  /*0100*/  UMOV UR4, URZ ;  /* 0x000000ff00047c82 */ /* 0x000fca0008000000 */
[----:B------:R-:W-:Y:S06]  /*0110*/  BRA.U !UP0, `(.L_x_0) ;  /* 0x00000009085c7547 */ /* 0x000fec000b800000 */
[----:B------:R-:W0:Y:S01]  /*0120*/  LDCU.128 UR12, c[0x0][0x380] ;  /* 0x00007000ff0c77ac */ /* 0x000e220008000c00 */
[----:B------:R-:W-:Y:S02]  /*0130*/  IMAD.MOV.U32 R6, RZ, RZ, 0x10 ;  /* 0x00000010ff067424 */ /* 0x000fe400078e00ff */
[----:B------:R-:W-:Y:S01]  /*0140*/  IMAD.MOV.U32 R7, RZ, RZ, 0x0 ;  /* 0x00000000ff077424 */ /* 0x000fe200078e00ff */
[----:B------:R-:W-:Y:S01]  /*0150*/  ULOP3.LUT UR4, UR7, 0x7ffffff8, URZ, 0xc0, !UPT ;  /* 0x7ffffff807047892 */ /* 0x000fe2000f8ec0ff */
[----:B------:R-:W-:-:S03]  /*0160*/  IMAD.WIDE.U32 R6, R2, 0x4, R6 ;  /* 0x0000000402067825 */ /* 0x000fc600078e0006 */
[----:B------:R-:W-:Y:S01]  /*0170*/  UIADD3 UR5, UPT, UPT, -UR4, URZ, URZ ;  /* 0x000000ff04057290 */ /* 0x000fe2000fffe1ff */
[C---:B0-----:R-:W-:Y:S02]  /*0180*/  IADD3 R12, P0, PT, R6.reuse, UR12, RZ ;  /* 0x0000000c060c7c10 */ /* 0x041fe4000ff1e0ff */
[----:B------:R-:W-:Y:S02]  /*0190*/  IADD3 R6, P1, PT, R6, UR14, RZ ;  /* 0x0000000e06067c10 */ /* 0x000fe4000ff3e0ff */
[C---:B------:R-:W-:Y:S02]  /*01a0*/  IADD3.X R15, PT, PT, R7.reuse, UR13, RZ, P0, !PT ;  /* 0x0000000d070f7c10 */ /* 0x040fe400087fe4ff */
[----:B------:R-:W-:-:S09]  /*01b0*/  IADD3.X R7, PT, PT, R7, UR15, RZ, P1, !PT ;  /* 0x0000000f07077c10 */ /* 0x000fd20008ffe4ff */
.L_x_17:
[----:B------:R-:W2:Y:S04]  /*01c0*/  LDG.E R3, desc[UR8][R4.64] ;  /* 0x0000000804037981 */ /* 0x000ea8000c1e1900 */
[----:B------:R-:W3:Y:S01]  /*01d0*/  LDG.E R0, desc[UR8][R6.64+-0x10] ;  /* 0xfffff00806007981 */ /* 0x000ee2000c1e1900 */
[----:B------:R-:W-:Y:S01]  /*01e0*/  UIADD3 UR5, UPT, UPT, UR5, 0x8, URZ ;  /* 0x0000000805057890 */ /* 0x000fe2000fffe0ff */
[----:B------:R-:W-:Y:S03]  /*01f0*/  BSSY.RECONVERGENT B2, `(.L_x_1) ;  /* 0x0000010000027945 */ /* 0x000fe60003800200 */
[----:B------:R-:W-:Y:S01]  /*0200*/  UISETP.NE.AND UP0, UPT, UR5, URZ, UPT ;  /* 0x000000ff0500728c */ /* 0x000fe2000bf05270 */
[----:B--2---:R-:W-:-:S04]  /*0210*/  I2FP.F32.S32 R3, R3 ;  /* 0x0000000300037245 */ /* 0x004fc80000201400 */
[----:B0-----:R-:W0:Y:S08]  /*0220*/  MUFU.RCP R8, R3 ;  /* 0x0000000300087308 */ /* 0x001e300000001000 */
[----:B---3--:R-:W1:Y:S01]  /*0230*/  FCHK P0, R0, R3 ;  /* 0x0000000300007302 */ /* 0x008e620000000000 */
[----:B0-----:R-:W-:-:S04]  /*0240*/  FFMA R9, -R3, R8, 1 ;  /* 0x3f80000003097423 */ /* 0x001fc80000000108 */
[----:B------:R-:W-:-:S04]  /*0250*/  FFMA R9, R8, R9, R8 ;  /* 0x0000000908097223 */ /* 0x000fc80000000008 */
[----:B------:R-:W-:-:S04]  /*0260*/  FFMA R8, R0, R9, RZ ;  /* 0x0000000900087223 */ /* 0x000fc800000000ff */
[----:B------:R-:W-:-:S04]  /*0270*/  FFMA R10, -R3, R8, R0 ;  /* 0x00000008030a7223 */ /* 0x000fc80000000100 */
[----:B------:R-:W-:Y:S01]  /*0280*/  FFMA R11, R9, R10, R8 ;  /* 0x0000000a090b7223 */ /* 0x000fe20000000008 */
[----:B------:R-:W-:Y:S01]  /*0290*/  MOV R8, R12 ;  /* 0x0000000c00087202 */ /* 0x000fe20000000f00 */
[----:B------:R-:W-:Y:S01]  /*02a0*/  IMAD.MOV.U32 R9, RZ, RZ, R15 ;  /* 0x000000ffff097224 */ /* 0x000fe200078e000f */
[----:B-1----:R-:W-:Y:S06]  /*02b0*/  @!P0 BRA `(.L_x_2) ;  /* 0x00000000000c8947 */ /* 0x002fec0003800000 */
[----:B------:R-:W-:-:S07]  /*02c0*/  MOV R10, 0x2e0 ;  /* 0x000002e0000a7802 */ /* 0x000fce0000000f00 */
[----:B------:R-:W-:Y:S05]  /*02d0*/  CALL.REL.NOINC `($__internal_0_$__cuda_sm3x_div_rn_noftz_f32_slowpath) ;  /* 0x0000001000887944 */ /* 0x000fea0003c00000 */
[----:B------:R-:W-:-:S07]  /*02e0*/  IMAD.MOV.U32 R11, RZ, RZ, R13 ;  /* 0x000000ffff0b7224 */ /* 0x000fce00078e000d */
.L_x_2:
[----:B------:R-:W-:Y:S05]  /*02f0*/  BSYNC.RECONVERGENT B2 ;  /* 0x0000000000027941 */ /* 0x000fea0003800200 */
.L_x_1:
[----:B------:R0:W-:Y:S04]  /*0300*/  STG.E desc[UR8][R8.64+-0x10], R11 ;  /* 0xfffff00b08007986 */ /* 0x0001e8000c101908 */
[----:B------:R-:W2:Y:S04]  /*0310*/  LDG.E R3, desc[UR8][R4.64] ;  /* 0x0000000804037981 */ /* 0x000ea8000c1e1900 */
[----:B------:R-:W3:Y:S01]  /*0320*/  LDG.E R0, desc[UR8][R6.64+-0xc] ;  /* 0xfffff40806007981 */ /* 0x000ee2000c1e1900 */
[----:B------:R-:W-:Y:S01]  /*0330*/  BSSY.RECONVERGENT B2, `(.L_x_3) ;  /* 0x000000c000027945 */ /* 0x000fe20003800200 */
[----:B--2---:R-:W-:-:S04]  /*0340*/  I2FP.F32.S32 R3, R3 ;  /* 0x0000000300037245 */ /* 0x004fc80000201400 */
[----:B------:R-:W1:Y:S08]  /*0350*/  MUFU.RCP R10, R3 ;  /* 0x00000003000a7308 */ /* 0x000e700000001000 */
[----:B---3--:R-:W2:Y:S01]  /*0360*/  FCHK P0, R0, R3 ;  /* 0x0000000300007302 */ /* 0x008ea20000000000 */
[----:B-1----:R-:W-:-:S04]  /*0370*/  FFMA R13, -R3, R10, 1 ;  /* 0x3f800000030d7423 */ /* 0x002fc8000000010a */
[----:B------:R-:W-:-:S04]  /*0380*/  FFMA R13, R10, R13, R10 ;  /* 0x0000000d0a0d7223 */ /* 0x000fc8000000000a */
[----:B------:R-:W-:-:S04]  /*0390*/  FFMA R10, R0, R13, RZ ;  /* 0x0000000d000a7223 */ /* 0x000fc800000000ff */
[----:B------:R-:W-:-:S04]  /*03a0*/  FFMA R12, -R3, R10, R0 ;  /* 0x0000000a030c7223 */ /* 0x000fc80000000100 */
[----:B------:R-:W-:Y:S01]  /*03b0*/  FFMA R13, R13, R12, R10 ;  /* 0x0000000c0d0d7223 */ /* 0x000fe2000000000a */
[----:B0-2---:R-:W-:Y:S06]  /*03c0*/  @!P0 BRA `(.L_x_4) ;  /* 0x0000000000088947 */ /* 0x005fec0003800000 */
[----:B------:R-:W-:-:S07]  /*03d0*/  MOV R10, 0x3f0 ;  /* 0x000003f0000a7802 */ /* 0x000fce0000000f00 */
[----:B------:R-:W-:Y:S05]  /*03e0*/  CALL.REL.NOINC `($__internal_0_$__cuda_sm3x_div_rn_noftz_f32_slowpath) ;  /* 0x0000001000447944 */ /* 0x000fea0003c00000 */
.L_x_4:
[----:B------:R-:W-:Y:S05]  /*03f0*/  BSYNC.RECONVERGENT B2 ;  /* 0x0000000000027941 */ /* 0x000fea0003800200 */
.L_x_3:
        /* <DEDUP_REMOVED lines=15> */
[----:B------:R-:W-:-:S07]  /*04f0*/  MOV R11, R13 ;  /* 0x0000000d000b7202 */ /* 0x000fce0000000f00 */
.L_x_6:
[----:B------:R-:W-:Y:S05]  /*0500*/  BSYNC.RECONVERGENT B2 ;  /* 0x0000000000027941 */ /* 0x000fea0003800200 */
.L_x_5:
        /* <DEDUP_REMOVED lines=15> */
.L_x_8:
[----:B------:R-:W-:Y:S05]  /*0600*/  BSYNC.RECONVERGENT B2 ;  /* 0x0000000000027941 */ /* 0x000fea0003800200 */
.L_x_7:
        /* <DEDUP_REMOVED lines=15> */
[----:B------:R-:W-:-:S07]  /*0700*/  IMAD.MOV.U32 R11, RZ, RZ, R13 ;  /* 0x000000ffff0b7224 */ /* 0x000fce00078e000d */
.L_x_10:
[----:B------:R-:W-:Y:S05]  /*0710*/  BSYNC.RECONVERGENT B2 ;  /* 0x0000000000027941 */ /* 0x000fea0003800200 */
.L_x_9:
        /* <DEDUP_REMOVED lines=15> */
.L_x_12:
[----:B------:R-:W-:Y:S05]  /*0810*/  BSYNC.RECONVERGENT B2 ;  /* 0x0000000000027941 */ /* 0x000fea0003800200 */
.L_x_11:
        /* <DEDUP_REMOVED lines=16> */
.L_x_14:
[----:B------:R-:W-:Y:S05]  /*0920*/  BSYNC.RECONVERGENT B2 ;  /* 0x0000000000027941 */ /* 0x000fea0003800200 */
.L_x_13:
        /* <DEDUP_REMOVED lines=15> */
.L_x_16:
[----:B------:R-:W-:Y:S05]  /*0a20*/  BSYNC.RECONVERGENT B2 ;  /* 0x0000000000027941 */ /* 0x000fea0003800200 */
.L_x_15:
[----:B------:R0:W-:Y:S01]  /*0a30*/  STG.E desc[UR8][R8.64+0xc], R13 ;  /* 0x00000c0d08007986 */ /* 0x0001e2000c101908 */
[----:B------:R-:W-:Y:S02]  /*0a40*/  IADD3 R12, P0, PT, R8, 0x20, RZ ;  /* 0x00000020080c7810 */ /* 0x000fe40007f1e0ff */
[----:B------:R-:W-:-:S03]  /*0a50*/  IADD3 R6, P1, PT, R6, 0x20, RZ ;  /* 0x0000002006067810 */ /* 0x000fc60007f3e0ff */
[----:B------:R-:W-:Y:S01]  /*0a60*/  IMAD.X R15, RZ, RZ, R9, P0 ;  /* 0x000000ffff0f7224 */ /* 0x000fe200000e0609 */
[----:B------:R-:W-:Y:S01]  /*0a70*/  IADD3.X R7, PT, PT, RZ, R7, RZ, P1, !PT ;  /* 0x00000007ff077210 */ /* 0x000fe20000ffe4ff */
[----:B------:R-:W-:Y:S08]  /*0a80*/  BRA.U UP0, `(.L_x_17) ;  /* 0xfffffff500cc7547 */ /* 0x000ff0000b83ffff */
.L_x_0:
[----:B------:R-:W-:-:S13]  /*0a90*/  ISETP.NE.AND P0, PT, RZ, UR6, PT ;  /* 0x00000006ff007c0c */ /* 0x000fda000bf05270 */
[----:B------:R-:W-:Y:S05]  /*0aa0*/  @!P0 EXIT ;  /* 0x000000000000894d */ /* 0x000fea0003800000 */
[----:B------:R-:W1:Y:S01]  /*0ab0*/  LDCU UR5, c[0x0][0x39c] ;  /* 0x00007380ff0577ac */ /* 0x000e620008000800 */
[----:B------:R-:W-:Y:S02]  /*0ac0*/  UISETP.GE.U32.AND UP0, UPT, UR6, 0x4, UPT ;  /* 0x000000040600788c */ /* 0x000fe4000bf06070 */
[----:B-1----:R-:W-:-:S07]  /*0ad0*/  ULOP3.LUT UR5, UR5, 0x3, URZ, 0xc0, !UPT ;  /* 0x0000000305057892 */ /* 0x002fce000f8ec0ff */
[----:B------:R-:W-:Y:S05]  /*0ae0*/  BRA.U !UP0, `(.L_x_18) ;  /* 0x0000000508487547 */ /* 0x000fea000b800000 */
[----:B0-----:R-:W0:Y:S01]  /*0af0*/  LDC.64 R8, c[0x0][0x388] ;  /* 0x0000e200ff087b82 */ /* 0x001e220000000a00 */
[----:B------:R-:W2:Y:S01]  /*0b00*/  LDG.E R3, desc[UR8][R4.64] ;  /* 0x0000000804037981 */ /* 0x000ea2000c1e1900 */
[----:B------:R-:W-:-:S04]  /*0b10*/  VIADD R6, R2, UR4 ;  /* 0x0000000402067c36 */ /* 0x000fc80008000000 */
[----:B0-----:R-:W-:-:S05]  /*0b20*/  IMAD.WIDE.U32 R8, R6, 0x4, R8 ;  /* 0x0000000406087825 */ /* 0x001fca00078e0008 */
[----:B------:R-:W3:Y:S01]  /*0b30*/  LDG.E R0, desc[UR8][R8.64] ;  /* 0x0000000808007981 */ /* 0x000ee2000c1e1900 */
[----:B------:R-:W-:Y:S01]  /*0b40*/  BSSY.RECONVERGENT B2, `(.L_x_19) ;  /* 0x000000c000027945 */ /* 0x000fe20003800200 */
[----:B--2---:R-:W-:-:S04]  /*0b50*/  I2FP.F32.S32 R3, R3 ;  /* 0x0000000300037245 */ /* 0x004fc80000201400 */
[----:B------:R-:W0:Y:S02]  /*0b60*/  MUFU.RCP R10, R3 ;  /* 0x00000003000a7308 */ /* 0x000e240000001000 */
[----:B0-----:R-:W-:-:S04]  /*0b70*/  FFMA R7, -R3, R10, 1 ;  /* 0x3f80000003077423 */ /* 0x001fc8000000010a */
[----:B------:R-:W-:Y:S02]  /*0b80*/  FFMA R7, R10, R7, R10 ;  /* 0x000000070a077223 */ /* 0x000fe4000000000a */
[----:B---3--:R-:W0:Y:S02]  /*0b90*/  FCHK P0, R0, R3 ;  /* 0x0000000300007302 */ /* 0x008e240000000000 */
[----:B------:R-:W-:-:S04]  /*0ba0*/  FFMA R10, R0, R7, RZ ;  /* 0x00000007000a7223 */ /* 0x000fc800000000ff */
[----:B------:R-:W-:-:S04]  /*0bb0*/  FFMA R11, -R3, R10, R0 ;  /* 0x0000000a030b7223 */ /* 0x000fc80000000100 */
[----:B------:R-:W-:Y:S01]  /*0bc0*/  FFMA R13, R7, R11, R10 ;  /* 0x0000000b070d7223 */ /* 0x000fe2000000000a */
[----:B0-----:R-:W-:Y:S06]  /*0bd0*/  @!P0 BRA `(.L_x_20) ;  /* 0x0000000000088947 */ /* 0x001fec0003800000 */
[----:B------:R-:W-:-:S07]  /*0be0*/  MOV R10, 0xc00 ;  /* 0x00000c00000a7802 */ /* 0x000fce0000000f00 */
[----:B------:R-:W-:Y:S05]  /*0bf0*/  CALL.REL.NOINC `($__internal_0_$__cuda_sm3x_div_rn_noftz_f32_slowpath) ;  /* 0x0000000800407944 */ /* 0x000fea0003c00000 */
.L_x_20:
[----:B------:R-:W-:Y:S05]  /*0c00*/  BSYNC.RECONVERGENT B2 ;  /* 0x0000000000027941 */ /* 0x000fea0003800200 */
.L_x_19:
[----:B------:R-:W0:Y:S01]  /*0c10*/  LDC.64 R10, c[0x0][0x380] ;  /* 0x0000e000ff0a7b82 */ /* 0x000e220000000a00 */
[----:B------:R-:W1:Y:S01]  /*0c20*/  LDCU.64 UR6, c[0x0][0x388] ;  /* 0x00007100ff0677ac */ /* 0x000e620008000a00 */
[----:B------:R-:W-:-:S04]  /*0c30*/  IADD3 R9, P0, PT, R2, UR4, RZ ;  /* 0x0000000402097c10 */ /* 0x000fc8000ff1e0ff */
[----:B------:R-:W-:Y:S01]  /*0c40*/  IADD3.X R0, PT, PT, RZ, RZ, RZ, P0, !PT ;  /* 0x000000ffff007210 */ /* 0x000fe200007fe4ff */
[----:B------:R-:W-:Y:S02]  /*0c50*/  IMAD.SHL.U32 R8, R9, 0x4, RZ ;  /* 0x0000000409087824 */ /* 0x000fe400078e00ff */
[----:B0-----:R-:W-:-:S05]  /*0c60*/  IMAD.WIDE.U32 R10, R6, 0x4, R10 ;  /* 0x00000004060a7825 */ /* 0x001fca00078e000a */
[----:B------:R0:W-:Y:S04]  /*0c70*/  STG.E desc[UR8][R10.64], R13 ;  /* 0x0000000d0a007986 */ /* 0x0001e8000c101908 */
[----:B------:R-:W2:Y:S01]  /*0c80*/  LDG.E R3, desc[UR8][R4.64] ;  /* 0x0000000804037981 */ /* 0x000ea2000c1e1900 */
[----:B------:R-:W-:Y:S02]  /*0c90*/  SHF.L.U64.HI R9, R9, 0x2, R0 ;  /* 0x0000000209097819 */ /* 0x000fe40000010200 */
[----:B-1----:R-:W-:-:S04]  /*0ca0*/  IADD3 R6, P0, PT, R8, UR6, RZ ;  /* 0x0000000608067c10 */ /* 0x002fc8000ff1e0ff */
[----:B------:R-:W-:-:S05]  /*0cb0*/  IADD3.X R7, PT, PT, R9, UR7, RZ, P0, !PT ;  /* 0x0000000709077c10 */ /* 0x000fca00087fe4ff */
[----:B------:R-:W3:Y:S01]  /*0cc0*/  LDG.E R0, desc[UR8][R6.64+0x4] ;  /* 0x0000040806007981 */ /* 0x000ee2000c1e1900 */
[----:B------:R-:W-:Y:S01]  /*0cd0*/  BSSY.RECONVERGENT B2, `(.L_x_21) ;  /* 0x000000d000027945 */ /* 0x000fe20003800200 */
[----:B--2---:R-:W-:-:S04]  /*0ce0*/  I2FP.F32.S32 R3, R3 ;  /* 0x0000000300037245 */ /* 0x004fc80000201400 */
[----:B------:R-:W0:Y:S08]  /*0cf0*/  MUFU.RCP R12, R3 ;  /* 0x00000003000c7308 */ /* 0x000e300000001000 */
[----:B---3--:R-:W1:Y:S01]  /*0d00*/  FCHK P0, R0, R3 ;  /* 0x0000000300007302 */ /* 0x008e620000000000 */
[----:B0-----:R-:W-:-:S04]  /*0d10*/  FFMA R11, -R3, R12, 1 ;  /* 0x3f800000030b7423 */ /* 0x001fc8000000010c */
[----:B------:R-:W-:-:S04]  /*0d20*/  FFMA R11, R12, R11, R12 ;  /* 0x0000000b0c0b7223 */ /* 0x000fc8000000000c */
[----:B------:R-:W-:-:S04]  /*0d30*/  FFMA R10, R0, R11, RZ ;  /* 0x0000000b000a7223 */ /* 0x000fc800000000ff */
[----:B------:R-:W-:-:S04]  /*0d40*/  FFMA R12, -R3, R10, R0 ;  /* 0x0000000a030c7223 */ /* 0x000fc80000000100 */
[----:B------:R-:W-:Y:S01]  /*0d50*/  FFMA R11, R11, R12, R10 ;  /* 0x0000000c0b0b7223 */ /* 0x000fe2000000000a */
[----:B-1----:R-:W-:Y:S06]  /*0d60*/  @!P0 BRA `(.L_x_22) ;  /* 0x00000000000c8947 */ /* 0x002fec0003800000 */
[----:B------:R-:W-:-:S07]  /*0d70*/  MOV R10, 0xd90 ;  /* 0x00000d90000a7802 */ /* 0x000fce0000000f00 */
[----:B------:R-:W-:Y:S05]  /*0d80*/  CALL.REL.NOINC `($__internal_0_$__cuda_sm3x_div_rn_noftz_f32_slowpath) ;  /* 0x0000000400dc7944 */ /* 0x000fea0003c00000 */
[----:B------:R-:W-:-:S07]  /*0d90*/  MOV R11, R13 ;  /* 0x0000000d000b7202 */ /* 0x000fce0000000f00 */
.L_x_22:
[----:B------:R-:W-:Y:S05]  /*0da0*/  BSYNC.RECONVERGENT B2 ;  /* 0x0000000000027941 */ /* 0x000fea0003800200 */
.L_x_21:
[----:B------:R-:W0:Y:S02]  /*0db0*/  LDCU.64 UR6, c[0x0][0x380] ;  /* 0x00007000ff0677ac */ /* 0x000e240008000a00 */
[----:B0-----:R-:W-:-:S04]  /*0dc0*/  IADD3 R8, P0, PT, R8, UR6, RZ ;  /* 0x0000000608087c10 */ /* 0x001fc8000ff1e0ff */
[----:B------:R-:W-:-:S05]  /*0dd0*/  IADD3.X R9, PT, PT, R9, UR7, RZ, P0, !PT ;  /* 0x0000000709097c10 */ /* 0x000fca00087fe4ff */
        /* <DEDUP_REMOVED lines=15> */
.L_x_24:
[----:B------:R-:W-:Y:S05]  /*0ed0*/  BSYNC.RECONVERGENT B2 ;  /* 0x0000000000027941 */ /* 0x000fea0003800200 */
.L_x_23:
        /* <DEDUP_REMOVED lines=16> */
.L_x_26:
[----:B------:R-:W-:Y:S05]  /*0fe0*/  BSYNC.RECONVERGENT B2 ;  /* 0x0000000000027941 */ /* 0x000fea0003800200 */
.L_x_25:
[----:B------:R1:W-:Y:S01]  /*0ff0*/  STG.E desc[UR8][R8.64+0xc], R11 ;  /* 0x00000c0b08007986 */ /* 0x0003e2000c101908 */
[----:B------:R-:W-:-:S12]  /*1000*/  UIADD3 UR4, UPT, UPT, UR4, 0x4, URZ ;  /* 0x0000000404047890 */ /* 0x000fd8000fffe0ff */
.L_x_18:
[----:B------:R-:W-:-:S13]  /*1010*/  ISETP.NE.AND P0, PT, RZ, UR5, PT ;  /* 0x00000005ff007c0c */ /* 0x000fda000bf05270 */
[----:B------:R-:W-:Y:S05]  /*1020*/  @!P0 EXIT ;  /* 0x000000000000894d */ /* 0x000fea0003800000 */
[----:B------:R-:W-:-:S09]  /*1030*/  UISETP.NE.AND UP0, UPT, UR5, 0x1, UPT ;  /* 0x000000010500788c */ /* 0x000fd2000bf05270 */
[----:B------:R-:W-:Y:S05]  /*1040*/  BRA.U !UP0, `(.L_x_27) ;  /* 0x0000000108c07547 */ /* 0x000fea000b800000 */
[----:B01----:R-:W0:Y:S01]  /*1050*/  LDC.64 R8, c[0x0][0x388] ;  /* 0x0000e200ff087b82 */ /* 0x003e220000000a00 */
[----:B------:R-:W2:Y:S01]  /*1060*/  LDG.E R3, desc[UR8][R4.64] ;  /* 0x0000000804037981 */ /* 0x000ea2000c1e1900 */
[----:B------:R-:W-:-:S05]  /*1070*/  IADD3 R6, PT, PT, R2, UR4, RZ ;  /* 0x0000000402067c10 */ /* 0x000fca000fffe0ff */
        /* <DEDUP_REMOVED lines=14> */
.L_x_29:
[----:B------:R-:W-:Y:S05]  /*1160*/  BSYNC.RECONVERGENT B2 ;  /* 0x0000000000027941 */ /* 0x000fea0003800200 */
.L_x_28:
[----:B------:R-:W0:Y:S01]  /*1170*/  LDC.64 R8, c[0x0][0x380] ;  /* 0x0000e000ff087b82 */ /* 0x000e220000000a00 */
[----:B------:R-:W1:Y:S01]  /*1180*/  LDCU.64 UR6, c[0x0][0x388] ;  /* 0x00007100ff0677ac */ /* 0x000e620008000a00 */
[----:B0-----:R-:W-:Y:S01]  /*1190*/  IMAD.WIDE.U32 R8, R6, 0x4, R8 ;  /* 0x0000000406087825 */ /* 0x001fe200078e0008 */
[----:B------:R-:W-:-:S04]  /*11a0*/  IADD3 R6, P0, PT, R2, UR4, RZ ;  /* 0x0000000402067c10 */ /* 0x000fc8000ff1e0ff */
[----:B------:R0:W-:Y:S04]  /*11b0*/  STG.E desc[UR8][R8.64], R13 ;  /* 0x0000000d08007986 */ /* 0x0001e8000c101908 */
[----:B------:R-:W2:Y:S01]  /*11c0*/  LDG.E R3, desc[UR8][R4.64] ;  /* 0x0000000804037981 */ /* 0x000ea2000c1e1900 */
[----:B------:R-:W-:Y:S01]  /*11d0*/  IMAD.X R11, RZ, RZ, RZ, P0 ;  /* 0x000000ffff0b7224 */ /* 0x000fe200000e06ff */
[----:B------:R-:W-:-:S04]  /*11e0*/  SHF.L.U32 R7, R6, 0x2, RZ ;  /* 0x0000000206077819 */ /* 0x000fc800000006ff */
        /* <DEDUP_REMOVED lines=16> */
.L_x_31:
[----:B------:R-:W-:Y:S05]  /*12f0*/  BSYNC.RECONVERGENT B2 ;  /* 0x0000000000027941 */ /* 0x000fea0003800200 */
.L_x_30:
[----:B------:R-:W0:Y:S01]  /*1300*/  LDCU.64 UR6, c[0x0][0x380] ;  /* 0x00007000ff0677ac */ /* 0x000e220008000a00 */
[----:B------:R-:W-:Y:S01]  /*1310*/  UIADD3 UR4, UPT, UPT, UR4, 0x2, URZ ;  /* 0x0000000204047890 */ /* 0x000fe2000fffe0ff */
[----:B0-----:R-:W-:-:S04]  /*1320*/  IADD3 R8, P0, PT, R7, UR6, RZ ;  /* 0x0000000607087c10 */ /* 0x001fc8000ff1e0ff */
[----:B------:R-:W-:-:S05]  /*1330*/  IADD3.X R9, PT, PT, R6, UR7, RZ, P0, !PT ;  /* 0x0000000706097c10 */ /* 0x000fca00087fe4ff */
[----:B------:R2:W-:Y:S04]  /*1340*/  STG.E desc[UR8][R8.64+0x4], R13 ;  /* 0x0000040d08007986 */ /* 0x0005e8000c101908 */
.L_x_27:
[----:B------:R-:W3:Y:S02]  /*1350*/  LDC R0, c[0x0][0x39c] ;  /* 0x0000e700ff007b82 */ /* 0x000ee40000000800 */
[----:B---3--:R-:W-:-:S04]  /*1360*/  LOP3.LUT R0, R0, 0x1, RZ, 0xc0, !PT ;  /* 0x0000000100007812 */ /* 0x008fc800078ec0ff */
[----:B------:R-:W-:-:S13]  /*1370*/  ISETP.NE.U32.AND P0, PT, R0, 0x1, PT ;  /* 0x000000010000780c */ /* 0x000fda0003f05070 */
[----:B------:R-:W-:Y:S05]  /*1380*/  @P0 EXIT ;  /* 0x000000000000094d */ /* 0x000fea0003800000 */
[----:B------:R-:W3:Y:S01]  /*1390*/  LDC.64 R6, c[0x0][0x388] ;  /* 0x0000e200ff067b82 */ /* 0x000ee20000000a00 */
[----:B------:R-:W4:Y:S01]  /*13a0*/  LDG.E R4, desc[UR8][R4.64] ;  /* 0x0000000804047981 */ /* 0x000f22000c1e1900 */
[----:B------:R-:W-:-:S04]  /*13b0*/  VIADD R2, R2, UR4 ;  /* 0x0000000402027c36 */ /* 0x000fc80008000000 */
[----:B---3--:R-:W-:-:S05]  /*13c0*/  IMAD.WIDE.U32 R6, R2, 0x4, R6 ;  /* 0x0000000402067825 */ /* 0x008fca00078e0006 */
[----:B------:R-:W3:Y:S01]  /*13d0*/  LDG.E R0, desc[UR8][R6.64] ;  /* 0x0000000806007981 */ /* 0x000ee2000c1e1900 */
[----:B------:R-:W-:Y:S01]  /*13e0*/  BSSY.RECONVERGENT B2, `(.L_x_32) ;  /* 0x000000d000027945 */ /* 0x000fe20003800200 */
[----:B----4-:R-:W-:-:S04]  /*13f0*/  I2FP.F32.S32 R3, R4 ;  /* 0x0000000400037245 */ /* 0x010fc80000201400 */
[----:B012---:R-:W0:Y:S02]  /*1400*/  MUFU.RCP R8, R3 ;  /* 0x0000000300087308 */ /* 0x007e240000001000 */
        /* <DEDUP_REMOVED lines=9> */
[----:B------:R-:W-:-:S07]  /*14a0*/  MOV R9, R13 ;  /* 0x0000000d00097202 */ /* 0x000fce0000000f00 */
.L_x_33:
[----:B------:R-:W-:Y:S05]  /*14b0*/  BSYNC.RECONVERGENT B2 ;  /* 0x0000000000027941 */ /* 0x000fea0003800200 */
.L_x_32:
[----:B------:R-:W0:Y:S02]  /*14c0*/  LDC.64 R4, c[0x0][0x380] ;  /* 0x0000e000ff047b82 */ /* 0x000e240000000a00 */
[----:B0-----:R-:W-:-:S05]  /*14d0*/  IMAD.WIDE.U32 R2, R2, 0x4, R4 ;  /* 0x0000000402027825 */ /* 0x001fca00078e0004 */
[----:B------:R-:W-:Y:S01]  /*14e0*/  STG.E desc[UR8][R2.64], R9 ;  /* 0x0000000902007986 */ /* 0x000fe2000c101908 */
[----:B------:R-:W-:Y:S05]  /*14f0*/  EXIT ;  /* 0x000000000000794d */ /* 0x000fea0003800000 */
        .weak           $__internal_0_$__cuda_sm3x_div_rn_noftz_f32_slowpath
        .type           $__internal_0_$__cuda_sm3x_div_rn_noftz_f32_slowpath,@function
        .size           $__internal_0_$__cuda_sm3x_div_rn_noftz_f32_slowpath,(.L_x_72 - $__internal_0_$__cuda_sm3x_div_rn_noftz_f32_slowpath)
$__internal_0_$__cuda_sm3x_div_rn_noftz_f32_slowpath:
[----:B------:R-:W-:Y:S01]  /*1500*/  SHF.R.U32.HI R11, RZ, 0x17, R3 ;  /* 0x00000017ff0b7819 */ /* 0x000fe20000011603 */
[----:B------:R-:W-:Y:S01]  /*1510*/  BSSY.RECONVERGENT B0, `(.L_x_34) ;  /* 0x0000063000007945 */ /* 0x000fe20003800200 */
[----:B------:R-:W-:Y:S02]  /*1520*/  SHF.R.U32.HI R13, RZ, 0x17, R0 ;  /* 0x00000017ff0d7819 */ /* 0x000fe40000011600 */
[----:B------:R-:W-:Y:S02]  /*1530*/  LOP3.LUT R11, R11, 0xff, RZ, 0xc0, !PT ;  /* 0x000000ff0b0b7812 */ /* 0x000fe400078ec0ff */
[----:B------:R-:W-:-:S03]  /*1540*/  LOP3.LUT R13, R13, 0xff, RZ, 0xc0, !PT ;  /* 0x000000ff0d0d7812 */ /* 0x000fc600078ec0ff */
[----:B------:R-:W-:Y:S01]  /*1550*/  VIADD R14, R11, 0xffffffff ;  /* 0xffffffff0b0e7836 */ /* 0x000fe20000000000 */
[----:B------:R-:W-:-:S04]  /*1560*/  IADD3 R12, PT, PT, R13, -0x1, RZ ;  /* 0xffffffff0d0c7810 */ /* 0x000fc80007ffe0ff */
[----:B------:R-:W-:-:S04]  /*1570*/  ISETP.GT.U32.AND P0, PT, R14, 0xfd, PT ;  /* 0x000000fd0e00780c */ /* 0x000fc80003f04070 */
[----:B------:R-:W-:-:S13]  /*1580*/  ISETP.GT.U32.OR P0, PT, R12, 0xfd, P0 ;  /* 0x000000fd0c00780c */ /* 0x000fda0000704470 */
[----:B------:R-:W-:Y:S01]  /*1590*/  @!P0 IMAD.MOV.U32 R12, RZ, RZ, RZ ;  /* 0x000000ffff0c8224 */ /* 0x000fe200078e00ff */
[----:B------:R-:W-:Y:S06]  /*15a0*/  @!P0 BRA `(.L_x_35) ;  /* 0x0000000000608947 */ /* 0x000fec0003800000 */
[----:B------:R-:W-:Y:S02]  /*15b0*/  FSETP.GTU.FTZ.AND P0, PT, |R0|, +INF , PT ;  /* 0x7f8000000000780b */ /* 0x000fe40003f1c200 */
[----:B------:R-:W-:-:S04]  /*15c0*/  FSETP.GTU.FTZ.AND P1, PT, |R3|, +INF , PT ;  /* 0x7f8000000300780b */ /* 0x000fc80003f3c200 */
[----:B------:R-:W-:-:S13]  /*15d0*/  PLOP3.LUT P0, PT, P0, P1, PT, 0xf8, 0x8f ;  /* 0x00000000008f781c */ /* 0x000fda0000703f70 */
[----:B------:R-:W-:Y:S05]  /*15e0*/  @P0 BRA `(.L_x_36) ;  /* 0x0000000400500947 */ /* 0x000fea0003800000 */
[----:B------:R-:W-:-:S13]  /*15f0*/  LOP3.LUT P0, RZ, R3, 0x7fffffff, R0, 0xc8, !PT ;  /* 0x7fffffff03ff7812 */ /* 0x000fda000780c800 */
[----:B------:R-:W-:Y:S05]  /*1600*/  @!P0 BRA `(.L_x_37) ;  /* 0x0000000400408947 */ /* 0x000fea0003800000 */
[C---:B------:R-:W-:Y:S02]  /*1610*/  FSETP.NEU.FTZ.AND P2, PT, |R0|.reuse, +INF , PT ;  /* 0x7f8000000000780b */ /* 0x040fe40003f5d200 */
[----:B------:R-:W-:Y:S02]  /*1620*/  FSETP.NEU.FTZ.AND P1, PT, |R3|, +INF , PT ;  /* 0x7f8000000300780b */ /* 0x000fe40003f3d200 */
[----:B------:R-:W-:-:S11]  /*1630*/  FSETP.NEU.FTZ.AND P0, PT, |R0|, +INF , PT ;  /* 0x7f8000000000780b */ /* 0x000fd60003f1d200 */
[----:B------:R-:W-:Y:S05]  /*1640*/  @!P1 BRA !P2, `(.L_x_37) ;  /* 0x0000000400309947 */ /* 0x000fea0005000000 */
[----:B------:R-:W-:-:S04]  /*1650*/  LOP3.LUT P2, RZ, R0, 0x7fffffff, RZ, 0xc0, !PT ;  /* 0x7fffffff00ff7812 */ /* 0x000fc8000784c0ff */
[----:B------:R-:W-:-:S13]  /*1660*/  PLOP3.LUT P1, PT, P1, P2, PT, 0x2f, 0xf2 ;  /* 0x0000000000f2781c */ /* 0x000fda0000f24577 */
[----:B------:R-:W-:Y:S05]  /*1670*/  @P1 BRA `(.L_x_38) ;  /* 0x00000004001c1947 */ /* 0x000fea0003800000 */
[----:B------:R-:W-:-:S04]  /*1680*/  LOP3.LUT P1, RZ, R3, 0x7fffffff, RZ, 0xc0, !PT ;  /* 0x7fffffff03ff7812 */ /* 0x000fc8000782c0ff */
[----:B------:R-:W-:-:S13]  /*1690*/  PLOP3.LUT P0, PT, P0, P1, PT, 0x2f, 0xf2 ;  /* 0x0000000000f2781c */ /* 0x000fda0000702577 */
[----:B------:R-:W-:Y:S05]  /*16a0*/  @P0 BRA `(.L_x_39) ;  /* 0x0000000400040947 */ /* 0x000fea0003800000 */
[----:B------:R-:W-:Y:S02]  /*16b0*/  IADD3 R12, PT, PT, R13, -0x1, RZ ;  /* 0xffffffff0d0c7810 */ /* 0x000fe40007ffe0ff */
[----:B------:R-:W-:Y:S02]  /*16c0*/  ISETP.GE.AND P1, PT, R14, RZ, PT ;  /* 0x000000ff0e00720c */ /* 0x000fe40003f26270 */
[----:B------:R-:W-:-:S11]  /*16d0*/  ISETP.GE.AND P0, PT, R12, RZ, PT ;  /* 0x000000ff0c00720c */ /* 0x000fd60003f06270 */
[----:B------:R-:W-:Y:S02]  /*16e0*/  @!P1 FFMA R3, R3, 1.84467440737095516160e+19, RZ ;  /* 0x5f80000003039823 */ /* 0x000fe400000000ff */
[----:B------:R-:W-:Y:S01]  /*16f0*/  @P0 IMAD.MOV.U32 R12, RZ, RZ, RZ ;  /* 0x000000ffff0c0224 */ /* 0x000fe200078e00ff */
[----:B------:R-:W-:Y:S01]  /*1700*/  @!P0 MOV R12, 0xffffffc0 ;  /* 0xffffffc0000c8802 */ /* 0x000fe20000000f00 */
[----:B------:R-:W-:-:S04]  /*1710*/  @!P0 FFMA R0, R0, 1.84467440737095516160e+19, RZ ;  /* 0x5f80000000008823 */ /* 0x000fc800000000ff */
[----:B------:R-:W-:-:S07]  /*1720*/  @!P1 VIADD R12, R12, 0x40 ;  /* 0x000000400c0c9836 */ /* 0x000fce0000000000 */
.L_x_35:
[----:B------:R-:W-:Y:S01]  /*1730*/  LEA R14, R11, 0xc0800000, 0x17 ;  /* 0xc08000000b0e7811 */ /* 0x000fe200078eb8ff */
[----:B------:R-:W-:Y:S01]  /*1740*/  VIADD R13, R13, 0xffffff81 ;  /* 0xffffff810d0d7836 */ /* 0x000fe20000000000 */
[----:B------:R-:W-:Y:S02]  /*1750*/  BSSY.RECONVERGENT B1, `(.L_x_40) ;  /* 0x0000035000017945 */ /* 0x000fe40003800200 */
[----:B------:R-:W-:Y:S01]  /*1760*/  IADD3 R16, PT, PT, -R14, R3, RZ ;  /* 0x000000030e107210 */ /* 0x000fe20007ffe1ff */
[C---:B------:R-:W-:Y:S01]  /*1770*/  IMAD R0, R13.reuse, -0x800000, R0 ;  /* 0xff8000000d007824 */ /* 0x040fe200078e0200 */
[----:B------:R-:W-:Y:S02]  /*1780*/  IADD3 R13, PT, PT, R13, 0x7f, -R11 ;  /* 0x0000007f0d0d7810 */ /* 0x000fe40007ffe80b */
[----:B------:R-:W0:Y:S01]  /*1790*/  MUFU.RCP R14, R16 ;  /* 0x00000010000e7308 */ /* 0x000e220000001000 */
[----:B------:R-:W-:Y:S01]  /*17a0*/  FADD.FTZ R15, -R16, -RZ ;  /* 0x800000ff100f7221 */ /* 0x000fe20000010100 */
[----:B------:R-:W-:-:S03]  /*17b0*/  IADD3 R13, PT, PT, R13, R12, RZ ;  /* 0x0000000c0d0d7210 */ /* 0x000fc60007ffe0ff */
[----:B0-----:R-:W-:-:S04]  /*17c0*/  FFMA R3, R14, R15, 1 ;  /* 0x3f8000000e037423 */ /* 0x001fc8000000000f */
[----:B------:R-:W-:-:S04]  /*17d0*/  FFMA R3, R14, R3, R14 ;  /* 0x000000030e037223 */ /* 0x000fc8000000000e */
[----:B------:R-:W-:-:S04]  /*17e0*/  FFMA R14, R0, R3, RZ ;  /* 0x00000003000e7223 */ /* 0x000fc800000000ff */
[----:B------:R-:W-:-:S04]  /*17f0*/  FFMA R17, R15, R14, R0 ;  /* 0x0000000e0f117223 */ /* 0x000fc80000000000 */
[----:B------:R-:W-:-:S04]  /*1800*/  FFMA R14, R3, R17, R14 ;  /* 0x00000011030e7223 */ /* 0x000fc8000000000e */
[----:B------:R-:W-:-:S04]  /*1810*/  FFMA R15, R15, R14, R0 ;  /* 0x0000000e0f0f7223 */ /* 0x000fc80000000000 */
[----:B------:R-:W-:-:S05]  /*1820*/  FFMA R0, R3, R15, R14 ;  /* 0x0000000f03007223 */ /* 0x000fca000000000e */
[----:B------:R-:W-:-:S04]  /*1830*/  SHF.R.U32.HI R11, RZ, 0x17, R0 ;  /* 0x00000017ff0b7819 */ /* 0x000fc80000011600 */
[----:B------:R-:W-:-:S05]  /*1840*/  LOP3.LUT R11, R11, 0xff, RZ, 0xc0, !PT ;  /* 0x000000ff0b0b7812 */ /* 0x000fca00078ec0ff */
[----:B------:R-:W-:-:S05]  /*1850*/  IMAD.IADD R11, R11, 0x1, R13 ;  /* 0x000000010b0b7824 */ /* 0x000fca00078e020d */
[----:B------:R-:W-:-:S04]  /*1860*/  IADD3 R12, PT, PT, R11, -0x1, RZ ;  /* 0xffffffff0b0c7810 */ /* 0x000fc80007ffe0ff */
[----:B------:R-:W-:-:S13]  /*1870*/  ISETP.GE.U32.AND P0, PT, R12, 0xfe, PT ;  /* 0x000000fe0c00780c */ /* 0x000fda0003f06070 */
[----:B------:R-:W-:Y:S05]  /*1880*/  @!P0 BRA `(.L_x_41) ;  /* 0x0000000000808947 */ /* 0x000fea0003800000 */
[----:B------:R-:W-:-:S13]  /*1890*/  ISETP.GT.AND P0, PT, R11, 0xfe, PT ;  /* 0x000000fe0b00780c */ /* 0x000fda0003f04270 */
[----:B------:R-:W-:Y:S05]  /*18a0*/  @P0 BRA `(.L_x_42) ;  /* 0x00000000006c0947 */ /* 0x000fea0003800000 */
[----:B------:R-:W-:-:S13]  /*18b0*/  ISETP.GE.AND P0, PT, R11, 0x1, PT ;  /* 0x000000010b00780c */ /* 0x000fda0003f06270 */
[----:B------:R-:W-:Y:S05]  /*18c0*/  @P0 BRA `(.L_x_43) ;  /* 0x0000000000740947 */ /* 0x000fea0003800000 */
[----:B------:R-:W-:Y:S02]  /*18d0*/  ISETP.GE.AND P0, PT, R11, -0x18, PT ;  /* 0xffffffe80b00780c */ /* 0x000fe40003f06270 */
[----:B------:R-:W-:-:S11]  /*18e0*/  LOP3.LUT R0, R0, 0x80000000, RZ, 0xc0, !PT ;  /* 0x8000000000007812 */ /* 0x000fd600078ec0ff */
[----:B------:R-:W-:Y:S05]  /*18f0*/  @!P0 BRA `(.L_x_43) ;  /* 0x0000000000688947 */ /* 0x000fea0003800000 */
[-CC-:B------:R-:W-:Y:S01]  /*1900*/  FFMA.RZ R12, R3, R15.reuse, R14.reuse ;  /* 0x0000000f030c7223 */ /* 0x180fe2000000c00e */
[C---:B------:R-:W-:Y:S02]  /*1910*/  ISETP.NE.AND P2, PT, R11.reuse, RZ, PT ;  /* 0x000000ff0b00720c */ /* 0x040fe40003f45270 */
[----:B------:R-:W-:Y:S02]  /*1920*/  ISETP.NE.AND P1, PT, R11, RZ, PT ;  /* 0x000000ff0b00720c */ /* 0x000fe40003f25270 */
[----:B------:R-:W-:Y:S01]  /*1930*/  LOP3.LUT R13, R12, 0x7fffff, RZ, 0xc0, !PT ;  /* 0x007fffff0c0d7812 */ /* 0x000fe200078ec0ff */
[CCC-:B------:R-:W-:Y:S01]  /*1940*/  FFMA.RP R12, R3.reuse, R15.reuse, R14.reuse ;  /* 0x0000000f030c7223 */ /* 0x1c0fe2000000800e */
[----:B------:R-:W-:Y:S01]  /*1950*/  FFMA.RM R3, R3, R15, R14 ;  /* 0x0000000f03037223 */ /* 0x000fe2000000400e */
[----:B------:R-:W-:Y:S01]  /*1960*/  VIADD R14, R11, 0x20 ;  /* 0x000000200b0e7836 */ /* 0x000fe20000000000 */
[----:B------:R-:W-:Y:S02]  /*1970*/  LOP3.LUT R13, R13, 0x800000, RZ, 0xfc, !PT ;  /* 0x008000000d0d7812 */ /* 0x000fe400078efcff */
[----:B------:R-:W-:-:S02]  /*1980*/  IADD3 R11, PT, PT, -R11, RZ, RZ ;  /* 0x000000ff0b0b7210 */ /* 0x000fc40007ffe1ff */
[----:B------:R-:W-:Y:S02]  /*1990*/  SHF.L.U32 R14, R13, R14, RZ ;  /* 0x0000000e0d0e7219 */ /* 0x000fe400000006ff */
[----:B------:R-:W-:Y:S02]  /*19a0*/  FSETP.NEU.FTZ.AND P0, PT, R12, R3, PT ;  /* 0x000000030c00720b */ /* 0x000fe40003f1d000 */
[----:B------:R-:W-:Y:S02]  /*19b0*/  SEL R12, R11, RZ, P2 ;  /* 0x000000ff0b0c7207 */ /* 0x000fe40001000000 */
[----:B------:R-:W-:Y:S02]  /*19c0*/  ISETP.NE.AND P1, PT, R14, RZ, P1 ;  /* 0x000000ff0e00720c */ /* 0x000fe40000f25270 */
[----:B------:R-:W-:Y:S02]  /*19d0*/  SHF.R.U32.HI R12, RZ, R12, R13 ;  /* 0x0000000cff0c7219 */ /* 0x000fe4000001160d */
[----:B------:R-:W-:-:S02]  /*19e0*/  PLOP3.LUT P0, PT, P0, P1, PT, 0xf8, 0x8f ;  /* 0x00000000008f781c */ /* 0x000fc40000703f70 */
[----:B------:R-:W-:Y:S02]  /*19f0*/  SHF.R.U32.HI R14, RZ, 0x1, R12 ;  /* 0x00000001ff0e7819 */ /* 0x000fe4000001160c */
[----:B------:R-:W-:-:S04]  /*1a00*/  SEL R3, RZ, 0x1, !P0 ;  /* 0x00000001ff037807 */ /* 0x000fc80004000000 */
[----:B------:R-:W-:-:S04]  /*1a10*/  LOP3.LUT R3, R3, 0x1, R14, 0xf8, !PT ;  /* 0x0000000103037812 */ /* 0x000fc800078ef80e */
[----:B------:R-:W-:-:S05]  /*1a20*/  LOP3.LUT R3, R3, R12, RZ, 0xc0, !PT ;  /* 0x0000000c03037212 */ /* 0x000fca00078ec0ff */
[----:B------:R-:W-:-:S05]  /*1a30*/  IMAD.IADD R3, R14, 0x1, R3 ;  /* 0x000000010e037824 */ /* 0x000fca00078e0203 */
[----:B------:R-:W-:Y:S01]  /*1a40*/  LOP3.LUT R0, R3, R0, RZ, 0xfc, !PT ;  /* 0x0000000003007212 */ /* 0x000fe200078efcff */
[----:B------:R-:W-:Y:S06]  /*1a50*/  BRA `(.L_x_43) ;  /* 0x0000000000107947 */ /* 0x000fec0003800000 */
.L_x_42:
[----:B------:R-:W-:-:S04]  /*1a60*/  LOP3.LUT R0, R0, 0x80000000, RZ, 0xc0, !PT ;  /* 0x8000000000007812 */ /* 0x000fc800078ec0ff */
[----:B------:R-:W-:Y:S01]  /*1a70*/  LOP3.LUT R0, R0, 0x7f800000, RZ, 0xfc, !PT ;  /* 0x7f80000000007812 */ /* 0x000fe200078efcff */
[----:B------:R-:W-:Y:S06]  /*1a80*/  BRA `(.L_x_43) ;  /* 0x0000000000047947 */ /* 0x000fec0003800000 */
.L_x_41:
[----:B------:R-:W-:-:S07]  /*1a90*/  LEA R0, R13, R0, 0x17 ;  /* 0x000000000d007211 */ /* 0x000fce00078eb8ff */
.L_x_43:
[----:B------:R-:W-:Y:S05]  /*1aa0*/  BSYNC.RECONVERGENT B1 ;  /* 0x0000000000017941 */ /* 0x000fea0003800200 */
.L_x_40:
[----:B------:R-:W-:Y:S05]  /*1ab0*/  BRA `(.L_x_44) ;  /* 0x0000000000207947 */ /* 0x000fea0003800000 */
.L_x_39:
[----:B------:R-:W-:-:S04]  /*1ac0*/  LOP3.LUT R0, R3, 0x80000000, R0, 0x48, !PT ;  /* 0x8000000003007812 */ /* 0x000fc800078e4800 */
[----:B------:R-:W-:Y:S01]  /*1ad0*/  LOP3.LUT R0, R0, 0x7f800000, RZ, 0xfc, !PT ;  /* 0x7f80000000007812 */ /* 0x000fe200078efcff */
[----:B------:R-:W-:Y:S06]  /*1ae0*/  BRA `(.L_x_44) ;  /* 0x0000000000147947 */ /* 0x000fec0003800000 */
.L_x_38:
[----:B------:R-:W-:Y:S01]  /*1af0*/  LOP3.LUT R0, R3, 0x80000000, R0, 0x48, !PT ;  /* 0x8000000003007812 */ /* 0x000fe200078e4800 */
[----:B------:R-:W-:Y:S06]  /*1b00*/  BRA `(.L_x_44) ;  /* 0x00000000000c7947 */ /* 0x000fec0003800000 */
.L_x_37:
[----:B------:R-:W0:Y:S01]  /*1b10*/  MUFU.RSQ R0, -QNAN ;  /* 0xffc0000000007908 */ /* 0x000e220000001400 */
[----:B------:R-:W-:Y:S05]  /*1b20*/  BRA `(.L_x_44) ;  /* 0x0000000000047947 */ /* 0x000fea0003800000 */
.L_x_36:
[----:B------:R-:W-:-:S07]  /*1b30*/  FADD.FTZ R0, R0, R3 ;  /* 0x0000000300007221 */ /* 0x000fce0000010000 */
.L_x_44:
[----:B------:R-:W-:Y:S05]  /*1b40*/  BSYNC.RECONVERGENT B0 ;  /* 0x0000000000007941 */ /* 0x000fea0003800200 */
.L_x_34:
[----:B------:R-:W-:Y:S02]  /*1b50*/  HFMA2 R11, -RZ, RZ, 0, 0 ;  /* 0x00000000ff0b7431 */ /* 0x000fe400000001ff */
[----:B0-----:R-:W-:Y:S02]  /*1b60*/  IMAD.MOV.U32 R13, RZ, RZ, R0 ;  /* 0x000000ffff0d7224 */ /* 0x001fe400078e0000 */
[----:B------:R-:W-:Y:S05]  /*1b70*/  RET.REL.NODEC R10 `(_Z14recenter_step2PfS_Piii) ;  /* 0xffffffe40a207950 */ /* 0x000fea0003c3ffff */
.L_x_45:
[----:B------:R-:W-:-:S00]  /*1b80*/  BRA `(.L_x_45) ;  /* 0xfffffffc00fc7947 */ /* 0x000fc0000383ffff */
[----:B------:R-:W-:-:S00]  /*1b90*/  NOP ;  /* 0x0000000000007918 */ /* 0x000fc00000000000 */
        /* <DEDUP_REMOVED lines=14> */
.L_x_72:


//--------------------- .text._Z14recenter_step1PfPiS_S0_ii --------------------------
	.section	.text._Z14recenter_step1PfPiS_S0_ii,"ax",@progbits
	.align	128
        .global         _Z14recenter_step1PfPiS_S0_ii
        .type           _Z14recenter_step1PfPiS_S0_ii,@function
        .size           _Z14recenter_step1PfPiS_S0_ii,(.L_x_74 - _Z14recenter_step1PfPiS_S0_ii)
        .other          _Z14recenter_step1PfPiS_S0_ii,@"STO_CUDA_ENTRY STV_DEFAULT"
_Z14recenter_step1PfPiS_S0_ii:
.text._Z14recenter_step1PfPiS_S0_ii:
[----:B------:R-:W-:Y:S01]  /*0000*/  LDC R1, c[0x0][0x37c] ;  /* 0x0000df00ff017b82 */ /* 0x000fe20000000800 */
[----:B------:R-:W0:Y:S07]  /*0010*/  S2R R0, SR_TID.X ;  /* 0x0000000000007919 */ /* 0x000e2e0000002100 */
[----:B------:R-:W0:Y:S01]  /*0020*/  S2UR UR4, SR_CTAID.X ;  /* 0x00000000000479c3 */ /* 0x000e220000002500 */
[----:B------:R-:W1:Y:S07]  /*0030*/  LDCU UR5, c[0x0][0x3a0] ;  /* 0x00007400ff0577ac */ /* 0x000e6e0008000800 */
[----:B------:R-:W0:Y:S02]  /*0040*/  LDC R5, c[0x0][0x360] ;  /* 0x0000d800ff057b82 */ /* 0x000e240000000800 */
[----:B0-----:R-:W-:-:S05]  /*0050*/  IMAD R5, R5, UR4, R0 ;  /* 0x0000000405057c24 */ /* 0x001fca000f8e0200 */
[----:B-1----:R-:W-:-:S13]  /*0060*/  ISETP.GE.AND P0, PT, R5, UR5, PT ;  /* 0x0000000505007c0c */ /* 0x002fda000bf06270 */
[----:B------:R-:W-:Y:S05]  /*0070*/  @P0 EXIT ;  /* 0x000000000000094d */ /* 0x000fea0003800000 */
[----:B------:R-:W0:Y:S01]  /*0080*/  LDC.64 R2, c[0x0][0x398] ;  /* 0x0000e600ff027b82 */ /* 0x000e220000000a00 */
[----:B------:R-:W1:Y:S01]  /*0090*/  LDCU.64 UR12, c[0x0][0x358] ;  /* 0x00006b00ff0c77ac */ /* 0x000e620008000a00 */
[----:B------:R-:W2:Y:S01]  /*00a0*/  LDCU UR7, c[0x0][0x3a4] ;  /* 0x00007480ff0777ac */ /* 0x000ea20008000800 */
[----:B0-----:R-:W-:-:S05]  /*00b0*/  IMAD.WIDE R2, R5, 0x4, R2 ;  /* 0x0000000405027825 */ /* 0x001fca00078e0202 */
[----:B-1----:R0:W5:Y:S01]  /*00c0*/  LDG.E R0, desc[UR12][R2.64] ;  /* 0x0000000c02007981 */ /* 0x002162000c1e1900 */
[----:B--2---:R-:W-:-:S09]  /*00d0*/  UISETP.GE.AND UP0, UPT, UR7, 0x1, UPT ;  /* 0x000000010700788c */ /* 0x004fd2000bf06270 */
[----:B0-----:R-:W-:Y:S05]  /*00e0*/  BRA.U !UP0, `(.L_x_46) ;  /* 0x0000000508dc7547 */ /* 0x001fea000b800000 */
[----:B------:R-:W-:Y:S02]  /*00f0*/  UISETP.GE.U32.AND UP1, UPT, UR7, 0x10, UPT ;  /* 0x000000100700788c */ /* 0x000fe4000bf26070 */
[----:B------:R-:W-:Y:S01]  /*0100*/  IMAD R3, R5, UR7, RZ ;  /* 0x0000000705037c24 */ /* 0x000fe2000f8e02ff */
[----:B------:R-:W-:Y:S02]  /*0110*/  ULOP3.LUT UR10, UR7, 0xf, URZ, 0xc0, !UPT ;  /* 0x0000000f070a7892 */ /* 0x000fe4000f8ec0ff */
[----:B-----5:R-:W-:Y:S01]  /*0120*/  IMAD R2, R0, UR7, RZ ;  /* 0x0000000700027c24 */ /* 0x020fe2000f8e02ff */
[----:B------:R-:W-:Y:S01]  /*0130*/  UMOV UR4, URZ ;  /* 0x000000ff00047c82 */ /* 0x000fe20008000000 */
[----:B------:R-:W-:Y:S02]  /*0140*/  UISETP.NE.AND UP0, UPT, UR10, URZ, UPT ;  /* 0x000000ff0a00728c */ /* 0x000fe4000bf05270 */
[----:B------:R-:W-:Y:S09]  /*0150*/  BRA.U !UP1, `(.L_x_47) ;  /* 0x0000000109c47547 */ /* 0x000ff2000b800000 */
[----:B------:R-:W0:Y:S01]  /*0160*/  LDCU.64 UR8, c[0x0][0x390] ;  /* 0x00007200ff0877ac */ /* 0x000e220008000a00 */
[----:B------:R-:W-:Y:S02]  /*0170*/  MOV R9, R3 ;  /* 0x0000000300097202 */ /* 0x000fe40000000f00 */
[----:B------:R-:W-:Y:S01]  /*0180*/  MOV R11, R2 ;  /* 0x00000002000b7202 */ /* 0x000fe20000000f00 */
[----:B------:R-:W-:Y:S02]  /*0190*/  ULOP3.LUT UR4, UR7, 0x7ffffff0, URZ, 0xc0, !UPT ;  /* 0x7ffffff007047892 */ /* 0x000fe4000f8ec0ff */
[----:B0-----:R-:W-:Y:S02]  /*01a0*/  UIADD3 UR5, UP1, UPT, UR8, 0x20, URZ ;  /* 0x0000002008057890 */ /* 0x001fe4000ff3e0ff */
[----:B------:R-:W-:Y:S02]  /*01b0*/  UIADD3 UR8, UPT, UPT, -UR4, URZ, URZ ;  /* 0x000000ff04087290 */ /* 0x000fe4000fffe1ff */
[----:B------:R-:W-:-:S12]  /*01c0*/  UIADD3.X UR6, UPT, UPT, URZ, UR9, URZ, UP1, !UPT ;  /* 0x00000009ff067290 */ /* 0x000fd80008ffe4ff */
.L_x_48:
[----:B------:R-:W-:Y:S01]  /*01d0*/  MOV R4, UR5 ;  /* 0x0000000500047c02 */ /* 0x000fe20008000f00 */
[----:B----4-:R-:W0:Y:S01]  /*01e0*/  LDC.64 R6, c[0x0][0x380] ;  /* 0x0000e000ff067b82 */ /* 0x010e220000000a00 */
[----:B------:R-:W-:-:S03]  /*01f0*/  MOV R5, UR6 ;  /* 0x0000000600057c02 */ /* 0x000fc60008000f00 */
[----:B------:R-:W-:-:S05]  /*0200*/  IMAD.WIDE R4, R9, 0x4, R4 ;  /* 0x0000000409047825 */ /* 0x000fca00078e0204 */
[----:B------:R-:W2:Y:S01]  /*0210*/  LDG.E R13, desc[UR12][R4.64+-0x20] ;  /* 0xffffe00c040d7981 */ /* 0x000ea2000c1e1900 */
[----:B0-----:R-:W-:-:S05]  /*0220*/  IMAD.WIDE R6, R11, 0x4, R6 ;  /* 0x000000040b067825 */ /* 0x001fca00078e0206 */
[----:B--2---:R0:W-:Y:S04]  /*0230*/  REDG.E.ADD.F32.FTZ.RN.STRONG.GPU desc[UR12][R6.64], R13 ;  /* 0x0000000d060079a6 */ /* 0x0041e8000c12f30c */
[----:B------:R-:W2:Y:S04]  /*0240*/  LDG.E R15, desc[UR12][R4.64+-0x1c] ;  /* 0xffffe40c040f7981 */ /* 0x000ea8000c1e1900 */
[----:B--2---:R1:W-:Y:S04]  /*0250*/  REDG.E.ADD.F32.FTZ.RN.STRONG.GPU desc[UR12][R6.64+0x4], R15 ;  /* 0x0000040f060079a6 */ /* 0x0043e8000c12f30c */
[----:B------:R-:W2:Y:S04]  /*0260*/  LDG.E R17, desc[UR12][R4.64+-0x18] ;  /* 0xffffe80c04117981 */ /* 0x000ea8000c1e1900 */
[----:B--2---:R2:W-:Y:S04]  /*0270*/  REDG.E.ADD.F32.FTZ.RN.STRONG.GPU desc[UR12][R6.64+0x8], R17 ;  /* 0x00000811060079a6 */ /* 0x0045e8000c12f30c */
[----:B------:R-:W3:Y:S04]  /*0280*/  LDG.E R19, desc[UR12][R4.64+-0x14] ;  /* 0xffffec0c04137981 */ /* 0x000ee8000c1e1900 */
[----:B---3--:R3:W-:Y:S04]  /*0290*/  REDG.E.ADD.F32.FTZ.RN.STRONG.GPU desc[UR12][R6.64+0xc], R19 ;  /* 0x00000c13060079a6 */ /* 0x0087e8000c12f30c */
[----:B------:R-:W4:Y:S04]  /*02a0*/  LDG.E R21, desc[UR12][R4.64+-0x10] ;  /* 0xfffff00c04157981 */ /* 0x000f28000c1e1900 */
[----:B----4-:R4:W-:Y:S04]  /*02b0*/  REDG.E.ADD.F32.FTZ.RN.STRONG.GPU desc[UR12][R6.64+0x10], R21 ;  /* 0x00001015060079a6 */ /* 0x0109e8000c12f30c */
[----:B------:R-:W5:Y:S04]  /*02c0*/  LDG.E R23, desc[UR12][R4.64+-0xc] ;  /* 0xfffff40c04177981 */ /* 0x000f68000c1e1900 */
[----:B-----5:R5:W-:Y:S04]  /*02d0*/  REDG.E.ADD.F32.FTZ.RN.STRONG.GPU desc[UR12][R6.64+0x14], R23 ;  /* 0x00001417060079a6 */ /* 0x020be8000c12f30c */
[----:B0-----:R-:W2:Y:S04]  /*02e0*/  LDG.E R13, desc[UR12][R4.64+-0x8] ;  /* 0xfffff80c040d7981 */ /* 0x001ea8000c1e1900 */
[----:B--2---:R0:W-:Y:S04]  /*02f0*/  REDG.E.ADD.F32.FTZ.RN.STRONG.GPU desc[UR12][R6.64+0x18], R13 ;  /* 0x0000180d060079a6 */ /* 0x0041e8000c12f30c */
[----:B-1----:R-:W2:Y:S04]  /*0300*/  LDG.E R15, desc[UR12][R4.64+-0x4] ;  /* 0xfffffc0c040f7981 */ /* 0x002ea8000c1e1900 */
[----:B--2---:R1:W-:Y:S04]  /*0310*/  REDG.E.ADD.F32.FTZ.RN.STRONG.GPU desc[UR12][R6.64+0x1c], R15 ;  /* 0x00001c0f060079a6 */ /* 0x0043e8000c12f30c */
[----:B------:R-:W2:Y:S04]  /*0320*/  LDG.E R17, desc[UR12][R4.64] ;  /* 0x0000000c04117981 */ /* 0x000ea8000c1e1900 */
[----:B--2---:R2:W-:Y:S04]  /*0330*/  REDG.E.ADD.F32.FTZ.RN.STRONG.GPU desc[UR12][R6.64+0x20], R17 ;  /* 0x00002011060079a6 */ /* 0x0045e8000c12f30c */
[----:B---3--:R-:W3:Y:S04]  /*0340*/  LDG.E R19, desc[UR12][R4.64+0x4] ;  /* 0x0000040c04137981 */ /* 0x008ee8000c1e1900 */
[----:B---3--:R3:W-:Y:S04]  /*0350*/  REDG.E.ADD.F32.FTZ.RN.STRONG.GPU desc[UR12][R6.64+0x24], R19 ;  /* 0x00002413060079a6 */ /* 0x0087e8000c12f30c */
[----:B----4-:R-:W4:Y:S04]  /*0360*/  LDG.E R21, desc[UR12][R4.64+0x8] ;  /* 0x0000080c04157981 */ /* 0x010f28000c1e1900 */
[----:B----4-:R4:W-:Y:S04]  /*0370*/  REDG.E.ADD.F32.FTZ.RN.STRONG.GPU desc[UR12][R6.64+0x28], R21 ;  /* 0x00002815060079a6 */ /* 0x0109e8000c12f30c */
[----:B-----5:R-:W5:Y:S04]  /*0380*/  LDG.E R23, desc[UR12][R4.64+0xc] ;  /* 0x00000c0c04177981 */ /* 0x020f68000c1e1900 */
[----:B-----5:R4:W-:Y:S04]  /*0390*/  REDG.E.ADD.F32.FTZ.RN.STRONG.GPU desc[UR12][R6.64+0x2c], R23 ;  /* 0x00002c17060079a6 */ /* 0x0209e8000c12f30c */
[----:B0-----:R-:W5:Y:S04]  /*03a0*/  LDG.E R13, desc[UR12][R4.64+0x10] ;  /* 0x0000100c040d7981 */ /* 0x001f68000c1e1900 */
[----:B-----5:R4:W-:Y:S04]  /*03b0*/  REDG.E.ADD.F32.FTZ.RN.STRONG.GPU desc[UR12][R6.64+0x30], R13 ;  /* 0x0000300d060079a6 */ /* 0x0209e8000c12f30c */
[----:B-1----:R-:W5:Y:S04]  /*03c0*/  LDG.E R15, desc[UR12][R4.64+0x14] ;  /* 0x0000140c040f7981 */ /* 0x002f68000c1e1900 */
[----:B-----5:R4:W-:Y:S04]  /*03d0*/  REDG.E.ADD.F32.FTZ.RN.STRONG.GPU desc[UR12][R6.64+0x34], R15 ;  /* 0x0000340f060079a6 */ /* 0x0209e8000c12f30c */
[----:B--2---:R-:W2:Y:S04]  /*03e0*/  LDG.E R17, desc[UR12][R4.64+0x18] ;  /* 0x0000180c04117981 */ /* 0x004ea8000c1e1900 */
[----:B--2---:R4:W-:Y:S04]  /*03f0*/  REDG.E.ADD.F32.FTZ.RN.STRONG.GPU desc[UR12][R6.64+0x38], R17 ;  /* 0x00003811060079a6 */ /* 0x0049e8000c12f30c */
[----:B---3--:R-:W2:Y:S01]  /*0400*/  LDG.E R19, desc[UR12][R4.64+0x1c] ;  /* 0x00001c0c04137981 */ /* 0x008ea2000c1e1900 */
[----:B------:R-:W-:-:S04]  /*0410*/  UIADD3 UR8, UPT, UPT, UR8, 0x10, URZ ;  /* 0x0000001008087890 */ /* 0x000fc8000fffe0ff */
[----:B------:R-:W-:Y:S01]  /*0420*/  UISETP.NE.AND UP1, UPT, UR8, URZ, UPT ;  /* 0x000000ff0800728c */ /* 0x000fe2000bf25270 */
[----:B--2---:R4:W-:Y:S01]  /*0430*/  REDG.E.ADD.F32.FTZ.RN.STRONG.GPU desc[UR12][R6.64+0x3c], R19 ;  /* 0x00003c13060079a6 */ /* 0x0049e2000c12f30c */
[----:B------:R-:W-:Y:S02]  /*0440*/  IADD3 R11, PT, PT, R11, 0x10, RZ ;  /* 0x000000100b0b7810 */ /* 0x000fe40007ffe0ff */
[----:B------:R-:W-:-:S05]  /*0450*/  IADD3 R9, PT, PT, R9, 0x10, RZ ;  /* 0x0000001009097810 */ /* 0x000fca0007ffe0ff */
[----:B------:R-:W-:Y:S05]  /*0460*/  BRA.U UP1, `(.L_x_48) ;  /* 0xfffffffd01587547 */ /* 0x000fea000b83ffff */
.L_x_47:
[----:B------:R-:W-:Y:S05]  /*0470*/  BRA.U !UP0, `(.L_x_46) ;  /* 0x0000000108f87547 */ /* 0x000fea000b800000 */
[----:B------:R-:W-:Y:S02]  /*0480*/  UISETP.GE.U32.AND UP0, UPT, UR10, 0x8, UPT ;  /* 0x000000080a00788c */ /* 0x000fe4000bf06070 */
[----:B------:R-:W-:-:S04]  /*0490*/  ULOP3.LUT UR6, UR7, 0x7, URZ, 0xc0, !UPT ;  /* 0x0000000707067892 */ /* 0x000fc8000f8ec0ff */
[----:B------:R-:W-:-:S03]  /*04a0*/  UISETP.NE.AND UP1, UPT, UR6, URZ, UPT ;  /* 0x000000ff0600728c */ /* 0x000fc6000bf25270 */
[----:B------:R-:W-:Y:S08]  /*04b0*/  BRA.U !UP0, `(.L_x_49) ;  /* 0x00000001085c7547 */ /* 0x000ff0000b800000 */
[----:B----4-:R-:W0:Y:S01]  /*04c0*/  LDC.64 R6, c[0x0][0x390] ;  /* 0x0000e400ff067b82 */ /* 0x010e220000000a00 */
[----:B------:R-:W-:-:S05]  /*04d0*/  IADD3 R5, PT, PT, R3, UR4, RZ ;  /* 0x0000000403057c10 */ /* 0x000fca000fffe0ff */
[----:B0-----:R-:W-:Y:S02]  /*04e0*/  IMAD.WIDE R6, R5, 0x4, R6 ;  /* 0x0000000405067825 */ /* 0x001fe400078e0206 */
[----:B------:R-:W0:Y:S03]  /*04f0*/  LDC.64 R4, c[0x0][0x380] ;  /* 0x0000e000ff047b82 */ /* 0x000e260000000a00 */
[----:B------:R-:W2:Y:S01]  /*0500*/  LDG.E R11, desc[UR12][R6.64] ;  /* 0x0000000c060b7981 */ /* 0x000ea2000c1e1900 */
[----:B------:R-:W-:-:S05]  /*0510*/  IADD3 R9, PT, PT, R2, UR4, RZ ;  /* 0x0000000402097c10 */ /* 0x000fca000fffe0ff */
        /* <DEDUP_REMOVED lines=8> */
[----:B------:R-:W3:Y:S04]  /*05a0*/  LDG.E R17, desc[UR12][R6.64+0x10] ;  /* 0x0000100c06117981 */ /* 0x000ee8000c1e1900 */
[----:B---3--:R2:W-:Y:S04]  /*05b0*/  REDG.E.ADD.F32.FTZ.RN.STRONG.GPU desc[UR12][R4.64+0x10], R17 ;  /* 0x00001011040079a6 */ /* 0x0085e8000c12f30c */
[----:B------:R-:W3:Y:S04]  /*05c0*/  LDG.E R19, desc[UR12][R6.64+0x14] ;  /* 0x0000140c06137981 */ /* 0x000ee8000c1e1900 */
[----:B---3--:R2:W-:Y:S04]  /*05d0*/  REDG.E.ADD.F32.FTZ.RN.STRONG.GPU desc[UR12][R4.64+0x14], R19 ;  /* 0x00001413040079a6 */ /* 0x0085e8000c12f30c */
[----:B0-----:R-:W3:Y:S04]  /*05e0*/  LDG.E R11, desc[UR12][R6.64+0x18] ;  /* 0x0000180c060b7981 */ /* 0x001ee8000c1e1900 */
[----:B---3--:R2:W-:Y:S04]  /*05f0*/  REDG.E.ADD.F32.FTZ.RN.STRONG.GPU desc[UR12][R4.64+0x18], R11 ;  /* 0x0000180b040079a6 */ /* 0x0085e8000c12f30c */
[----:B-1----:R-:W3:Y:S01]  /*0600*/  LDG.E R9, desc[UR12][R6.64+0x1c] ;  /* 0x00001c0c06097981 */ /* 0x002ee2000c1e1900 */
[----:B------:R-:W-:-:S03]  /*0610*/  UIADD3 UR4, UPT, UPT, UR4, 0x8, URZ ;  /* 0x0000000804047890 */ /* 0x000fc6000fffe0ff */
[----:B---3--:R2:W-:Y:S09]  /*0620*/  REDG.E.ADD.F32.FTZ.RN.STRONG.GPU desc[UR12][R4.64+0x1c], R9 ;  /* 0x00001c09040079a6 */ /* 0x0085f2000c12f30c */
.L_x_49:
[----:B------:R-:W-:Y:S05]  /*0630*/  BRA.U !UP1, `(.L_x_46) ;  /* 0x0000000109887547 */ /* 0x000fea000b800000 */
[----:B------:R-:W-:Y:S02]  /*0640*/  UISETP.GE.U32.AND UP0, UPT, UR6, 0x4, UPT ;  /* 0x000000040600788c */ /* 0x000fe4000bf06070 */
[----:B------:R-:W-:-:S04]  /*0650*/  ULOP3.LUT UR5, UR7, 0x3, URZ, 0xc0, !UPT ;  /* 0x0000000307057892 */ /* 0x000fc8000f8ec0ff */
[----:B------:R-:W-:-:S03]  /*0660*/  UISETP.NE.AND UP1, UPT, UR5, URZ, UPT ;  /* 0x000000ff0500728c */ /* 0x000fc6000bf25270 */
[----:B------:R-:W-:Y:S08]  /*0670*/  BRA.U !UP0, `(.L_x_50) ;  /* 0x00000001083c7547 */ /* 0x000ff0000b800000 */
[----:B--2---:R-:W0:Y:S01]  /*0680*/  LDC.64 R4, c[0x0][0x390] ;  /* 0x0000e400ff047b82 */ /* 0x004e220000000a00 */
[----:B----4-:R-:W-:-:S05]  /*0690*/  IADD3 R7, PT, PT, R3, UR4, RZ ;  /* 0x0000000403077c10 */ /* 0x010fca000fffe0ff */
        /* <DEDUP_REMOVED lines=10> */
[----:B------:R-:W2:Y:S01]  /*0740*/  LDG.E R15, desc[UR12][R6.64+0xc] ;  /* 0x00000c0c060f7981 */ /* 0x000ea2000c1e1900 */
[----:B------:R-:W-:-:S03]  /*0750*/  UIADD3 UR4, UPT, UPT, UR4, 0x4, URZ ;  /* 0x0000000404047890 */ /* 0x000fc6000fffe0ff */
[----:B--2---:R0:W-:Y:S09]  /*0760*/  REDG.E.ADD.F32.FTZ.RN.STRONG.GPU desc[UR12][R4.64+0xc], R15 ;  /* 0x00000c0f040079a6 */ /* 0x0041f2000c12f30c */
.L_x_50:
[----:B------:R-:W-:Y:S05]  /*0770*/  BRA.U !UP1, `(.L_x_46) ;  /* 0x0000000109387547 */ /* 0x000fea000b800000 */
[----:B0-2---:R-:W0:Y:S01]  /*0780*/  LDC.64 R8, c[0x0][0x380] ;  /* 0x0000e000ff087b82 */ /* 0x005e220000000a00 */
[----:B------:R-:W-:Y:S01]  /*0790*/  IADD3 R11, PT, PT, R3, UR4, RZ ;  /* 0x00000004030b7c10 */ /* 0x000fe2000fffe0ff */
[----:B------:R-:W-:Y:S01]  /*07a0*/  UIADD3 UR5, UPT, UPT, -UR5, URZ, URZ ;  /* 0x000000ff05057290 */ /* 0x000fe2000fffe1ff */
[----:B----4-:R-:W-:-:S05]  /*07b0*/  IADD3 R13, PT, PT, R2, UR4, RZ ;  /* 0x00000004020d7c10 */ /* 0x010fca000fffe0ff */
[----:B------:R-:W1:Y:S06]  /*07c0*/  LDC.64 R6, c[0x0][0x390] ;  /* 0x0000e400ff067b82 */ /* 0x000e6c0000000a00 */
.L_x_51:
[----:B-1-3--:R-:W-:-:S06]  /*07d0*/  IMAD.WIDE R2, R11, 0x4, R6 ;  /* 0x000000040b027825 */ /* 0x00afcc00078e0206 */
[----:B------:R-:W2:Y:S01]  /*07e0*/  LDG.E R3, desc[UR12][R2.64] ;  /* 0x0000000c02037981 */ /* 0x000ea2000c1e1900 */
[----:B0-----:R-:W-:Y:S01]  /*07f0*/  IMAD.WIDE R4, R13, 0x4, R8 ;  /* 0x000000040d047825 */ /* 0x001fe200078e0208 */
[----:B------:R-:W-:-:S04]  /*0800*/  UIADD3 UR5, UPT, UPT, UR5, 0x1, URZ ;  /* 0x0000000105057890 */ /* 0x000fc8000fffe0ff */
[----:B------:R-:W-:Y:S01]  /*0810*/  UISETP.NE.AND UP0, UPT, UR5, URZ, UPT ;  /* 0x000000ff0500728c */ /* 0x000fe2000bf05270 */
[----:B--2---:R3:W-:Y:S01]  /*0820*/  REDG.E.ADD.F32.FTZ.RN.STRONG.GPU desc[UR12][R4.64], R3 ;  /* 0x00000003040079a6 */ /* 0x0047e2000c12f30c */
[----:B------:R-:W-:Y:S02]  /*0830*/  IADD3 R11, PT, PT, R11, 0x1, RZ ;  /* 0x000000010b0b7810 */ /* 0x000fe40007ffe0ff */
[----:B------:R-:W-:-:S05]  /*0840*/  IADD3 R13, PT, PT, R13, 0x1, RZ ;  /* 0x000000010d0d7810 */ /* 0x000fca0007ffe0ff */
[----:B------:R-:W-:Y:S05]  /*0850*/  BRA.U UP0, `(.L_x_51) ;  /* 0xfffffffd00dc7547 */ /* 0x000fea000b83ffff */
.L_x_46:
[----:B---3--:R-:W1:Y:S01]  /*0860*/  LDC.64 R2, c[0x0][0x388] ;  /* 0x0000e200ff027b82 */ /* 0x008e620000000a00 */
[----:B0-2---:R-:W-:Y:S02]  /*0870*/  HFMA2 R5, -RZ, RZ, 0, 5.9604644775390625e-08 ;  /* 0x00000001ff057431 */ /* 0x005fe400000001ff */
[----:B-1---5:R-:W-:-:S05]  /*0880*/  IMAD.WIDE R2, R0, 0x4, R2 ;  /* 0x0000000400027825 */ /* 0x022fca00078e0202 */
[----:B------:R-:W-:Y:S01]  /*0890*/  REDG.E.ADD.STRONG.GPU desc[UR12][R2.64], R5 ;  /* 0x000000050200798e */ /* 0x000fe2000c12e10c */
[----:B------:R-:W-:Y:S05]  /*08a0*/  EXIT ;  /* 0x000000000000794d */ /* 0x000fea0003800000 */
.L_x_52:
        /* <DEDUP_REMOVED lines=13> */
.L_x_74:


//--------------------- .text._Z5clearPfPiii      --------------------------
	.section	.text._Z5clearPfPiii,"ax",@progbits
	.align	128
        .global         _Z5clearPfPiii
        .type           _Z5clearPfPiii,@function
        .size           _Z5clearPfPiii,(.L_x_75 - _Z5clearPfPiii)
        .other          _Z5clearPfPiii,@"STO_CUDA_ENTRY STV_DEFAULT"
_Z5clearPfPiii:
.text._Z5clearPfPiii:
[----:B------:R-:W-:Y:S01]  /*0000*/  LDC R1, c[0x0][0x37c] ;  /* 0x0000df00ff017b82 */ /* 0x000fe20000000800 */
[----:B------:R-:W0:Y:S01]  /*0010*/  S2R R0, SR_TID.X ;  /* 0x0000000000007919 */ /* 0x000e220000002100 */
[----:B------:R-:W0:Y:S02]  /*0020*/  LDCU UR4, c[0x0][0x390] ;  /* 0x00007200ff0477ac */ /* 0x000e240008000800 */
[----:B0-----:R-:W-:-:S13]  /*0030*/  ISETP.GE.AND P0, PT, R0, UR4, PT ;  /* 0x0000000400007c0c */ /* 0x001fda000bf06270 */
[----:B------:R-:W-:Y:S05]  /*0040*/  @P0 EXIT ;  /* 0x000000000000094d */ /* 0x000fea0003800000 */
[----:B------:R-:W0:Y:S01]  /*0050*/  LDC R11, c[0x0][0x394] ;  /* 0x0000e500ff0b7b82 */ /* 0x000e220000000800 */
[----:B------:R-:W1:Y:S01]  /*0060*/  LDCU.64 UR4, c[0x0][0x358] ;  /* 0x00006b00ff0477ac */ /* 0x000e620008000a00 */
[----:B0-----:R-:W-:-:S13]  /*0070*/  ISETP.GE.AND P0, PT, R11, 0x1, PT ;  /* 0x000000010b00780c */ /* 0x001fda0003f06270 */
[----:B-1----:R-:W-:Y:S05]  /*0080*/  @!P0 BRA `(.L_x_53) ;  /* 0x0000000400048947 */ /* 0x002fea0003800000 */
[C---:B------:R-:W-:Y:S01]  /*0090*/  ISETP.GE.U32.AND P1, PT, R11.reuse, 0x8, PT ;  /* 0x000000080b00780c */ /* 0x040fe20003f26070 */
[----:B------:R-:W-:Y:S01]  /*00a0*/  IMAD R2, R0, R11, RZ ;  /* 0x0000000b00027224 */ /* 0x000fe200078e02ff */
[----:B------:R-:W-:Y:S01]  /*00b0*/  LOP3.LUT R9, R11, 0x7, RZ, 0xc0, !PT ;  /* 0x000000070b097812 */ /* 0x000fe200078ec0ff */
[----:B------:R-:W-:-:S03]  /*00c0*/  IMAD.MOV.U32 R3, RZ, RZ, RZ ;  /* 0x000000ffff037224 */ /* 0x000fc600078e00ff */
[----:B------:R-:W-:-:S07]  /*00d0*/  ISETP.NE.AND P0, PT, R9, RZ, PT ;  /* 0x000000ff0900720c */ /* 0x000fce0003f05270 */
[----:B------:R-:W-:Y:S06]  /*00e0*/  @!P1 BRA `(.L_x_54) ;  /* 0x0000000000549947 */ /* 0x000fec0003800000 */
[----:B------:R-:W0:Y:S01]  /*00f0*/  LDC.64 R4, c[0x0][0x380] ;  /* 0x0000e000ff047b82 */ /* 0x000e220000000a00 */
[----:B------:R-:W-:-:S05]  /*0100*/  LOP3.LUT R3, R11, 0x7ffffff8, RZ, 0xc0, !PT ;  /* 0x7ffffff80b037812 */ /* 0x000fca00078ec0ff */
[----:B------:R-:W-:Y:S02]  /*0110*/  IMAD.MOV R6, RZ, RZ, -R3 ;  /* 0x000000ffff067224 */ /* 0x000fe400078e0a03 */
[----:B0-----:R-:W-:-:S03]  /*0120*/  IMAD.WIDE.U32 R4, R2, 0x4, R4 ;  /* 0x0000000402047825 */ /* 0x001fc600078e0004 */
[----:B------:R-:W-:-:S05]  /*0130*/  IADD3 R7, P1, PT, R4, 0x10, RZ ;  /* 0x0000001004077810 */ /* 0x000fca0007f3e0ff */
[----:B------:R-:W-:-:S08]  /*0140*/  IMAD.X R8, RZ, RZ, R5, P1 ;  /* 0x000000ffff087224 */ /* 0x000fd000008e0605 */
.L_x_55:
[----:B------:R-:W-:Y:S02]  /*0150*/  VIADD R6, R6, 0x8 ;  /* 0x0000000806067836 */ /* 0x000fe40000000000 */
[----:B0-----:R-:W-:Y:S02]  /*0160*/  IMAD.MOV.U32 R4, RZ, RZ, R7 ;  /* 0x000000ffff047224 */ /* 0x001fe400078e0007 */
[----:B------:R-:W-:Y:S01]  /*0170*/  IMAD.MOV.U32 R5, RZ, RZ, R8 ;  /* 0x000000ffff057224 */ /* 0x000fe200078e0008 */
[----:B------:R-:W-:Y:S02]  /*0180*/  ISETP.NE.AND P1, PT, R6, RZ, PT ;  /* 0x000000ff0600720c */ /* 0x000fe40003f25270 */
[----:B------:R-:W-:Y:S02]  /*0190*/  IADD3 R7, P2, PT, R4, 0x20, RZ ;  /* 0x0000002004077810 */ /* 0x000fe40007f5e0ff */
[----:B------:R0:W-:Y:S03]  /*01a0*/  STG.E desc[UR4][R4.64+-0x10], RZ ;  /* 0xfffff0ff04007986 */ /* 0x0001e6000c101904 */
[----:B------:R-:W-:Y:S01]  /*01b0*/  IMAD.X R8, RZ, RZ, R5, P2 ;  /* 0x000000ffff087224 */ /* 0x000fe200010e0605 */
[----:B------:R0:W-:Y:S04]  /*01c0*/  STG.E desc[UR4][R4.64+-0xc], RZ ;  /* 0xfffff4ff04007986 */ /* 0x0001e8000c101904 */
[----:B------:R0:W-:Y:S04]  /*01d0*/  STG.E desc[UR4][R4.64+-0x8], RZ ;  /* 0xfffff8ff04007986 */ /* 0x0001e8000c101904 */
[----:B------:R0:W-:Y:S04]  /*01e0*/  STG.E desc[UR4][R4.64+-0x4], RZ ;  /* 0xfffffcff04007986 */ /* 0x0001e8000c101904 */
[----:B------:R0:W-:Y:S04]  /*01f0*/  STG.E desc[UR4][R4.64], RZ ;  /* 0x000000ff04007986 */ /* 0x0001e8000c101904 */
[----:B------:R0:W-:Y:S04]  /*0200*/  STG.E desc[UR4][R4.64+0x4], RZ ;  /* 0x000004ff04007986 */ /* 0x0001e8000c101904 */
[----:B------:R0:W-:Y:S04]  /*0210*/  STG.E desc[UR4][R4.64+0x8], RZ ;  /* 0x000008ff04007986 */ /* 0x0001e8000c101904 */
[----:B------:R0:W-:Y:S01]  /*0220*/  STG.E desc[UR4][R4.64+0xc], RZ ;  /* 0x00000cff04007986 */ /* 0x0001e2000c101904 */
[----:B------:R-:W-:Y:S05]  /*0230*/  @P1 BRA `(.L_x_55) ;  /* 0xfffffffc00c41947 */ /* 0x000fea000383ffff */
.L_x_54:
[----:B------:R-:W-:Y:S05]  /*0240*/  @!P0 BRA `(.L_x_53) ;  /* 0x0000000000948947 */ /* 0x000fea0003800000 */
[----:B------:R-:W-:Y:S02]  /*0250*/  ISETP.GE.U32.AND P1, PT, R9, 0x4, PT ;  /* 0x000000040900780c */ /* 0x000fe40003f26070 */
[----:B------:R-:W-:-:S04]  /*0260*/  LOP3.LUT R10, R11, 0x3, RZ, 0xc0, !PT ;  /* 0x000000030b0a7812 */ /* 0x000fc800078ec0ff */
[----:B------:R-:W-:-:S07]  /*0270*/  ISETP.NE.AND P0, PT, R10, RZ, PT ;  /* 0x000000ff0a00720c */ /* 0x000fce0003f05270 */
[----:B------:R-:W-:Y:S06]  /*0280*/  @!P1 BRA `(.L_x_56) ;  /* 0x0000000000349947 */ /* 0x000fec0003800000 */
[----:B0-----:R-:W0:Y:S01]  /*0290*/  LDC.64 R4, c[0x0][0x380] ;  /* 0x0000e000ff047b82 */ /* 0x001e220000000a00 */
[----:B------:R-:W1:Y:S01]  /*02a0*/  LDCU.64 UR6, c[0x0][0x380] ;  /* 0x00007000ff0677ac */ /* 0x000e620008000a00 */
[C---:B------:R-:W-:Y:S01]  /*02b0*/  IADD3 R8, P1, PT, R2.reuse, R3, RZ ;  /* 0x0000000302087210 */ /* 0x040fe20007f3e0ff */
[----:B------:R-:W-:Y:S02]  /*02c0*/  IMAD.IADD R7, R2, 0x1, R3 ;  /* 0x0000000102077824 */ /* 0x000fe400078e0203 */
[----:B------:R-:W-:Y:S02]  /*02d0*/  VIADD R3, R3, 0x4 ;  /* 0x0000000403037836 */ /* 0x000fe40000000000 */
[----:B------:R-:W-:Y:S01]  /*02e0*/  IMAD.X R9, RZ, RZ, RZ, P1 ;  /* 0x000000ffff097224 */ /* 0x000fe200008e06ff */
[----:B-1----:R-:W-:Y:S01]  /*02f0*/  LEA R6, P1, R8, UR6, 0x2 ;  /* 0x0000000608067c11 */ /* 0x002fe2000f8210ff */
[----:B0-----:R-:W-:-:S03]  /*0300*/  IMAD.WIDE.U32 R4, R7, 0x4, R4 ;  /* 0x0000000407047825 */ /* 0x001fc600078e0004 */
[----:B------:R-:W-:Y:S02]  /*0310*/  LEA.HI.X R7, R8, UR7, R9, 0x2, P1 ;  /* 0x0000000708077c11 */ /* 0x000fe400088f1409 */
[----:B------:R1:W-:Y:S04]  /*0320*/  STG.E desc[UR4][R4.64], RZ ;  /* 0x000000ff04007986 */ /* 0x0003e8000c101904 */
[----:B------:R1:W-:Y:S04]  /*0330*/  STG.E desc[UR4][R6.64+0x4], RZ ;  /* 0x000004ff06007986 */ /* 0x0003e8000c101904 */
[----:B------:R1:W-:Y:S04]  /*0340*/  STG.E desc[UR4][R6.64+0x8], RZ ;  /* 0x000008ff06007986 */ /* 0x0003e8000c101904 */
[----:B------:R1:W-:Y:S02]  /*0350*/  STG.E desc[UR4][R6.64+0xc], RZ ;  /* 0x00000cff06007986 */ /* 0x0003e4000c101904 */
.L_x_56:
[----:B------:R-:W-:Y:S05]  /*0360*/  @!P0 BRA `(.L_x_53) ;  /* 0x00000000004c8947 */ /* 0x000fea0003800000 */
[----:B01----:R-:W-:Y:S02]  /*0370*/  LOP3.LUT R4, R11, 0x1, RZ, 0xc0, !PT ;  /* 0x000000010b047812 */ /* 0x003fe400078ec0ff */
[----:B------:R-:W-:Y:S02]  /*0380*/  ISETP.NE.AND P1, PT, R10, 0x1, PT ;  /* 0x000000010a00780c */ /* 0x000fe40003f25270 */
[----:B------:R-:W-:-:S13]  /*0390*/  ISETP.NE.U32.AND P0, PT, R4, 0x1, PT ;  /* 0x000000010400780c */ /* 0x000fda0003f05070 */
[----:B------:R-:W0:Y:S01]  /*03a0*/  @!P0 LDC.64 R8, c[0x0][0x380] ;  /* 0x0000e000ff088b82 */ /* 0x000e220000000a00 */
[----:B------:R-:W-:Y:S05]  /*03b0*/  @!P1 BRA `(.L_x_57) ;  /* 0x00000000002c9947 */ /* 0x000fea0003800000 */
[----:B------:R-:W1:Y:S01]  /*03c0*/  LDC.64 R4, c[0x0][0x380] ;  /* 0x0000e000ff047b82 */ /* 0x000e620000000a00 */
[----:B------:R-:W2:Y:S01]  /*03d0*/  LDCU.64 UR6, c[0x0][0x380] ;  /* 0x00007000ff0677ac */ /* 0x000ea20008000a00 */
[C---:B------:R-:W-:Y:S01]  /*03e0*/  IADD3 R10, P1, PT, R2.reuse, R3, RZ ;  /* 0x00000003020a7210 */ /* 0x040fe20007f3e0ff */
[----:B------:R-:W-:Y:S02]  /*03f0*/  IMAD.IADD R7, R2, 0x1, R3 ;  /* 0x0000000102077824 */ /* 0x000fe400078e0203 */
[----:B------:R-:W-:Y:S02]  /*0400*/  VIADD R3, R3, 0x2 ;  /* 0x0000000203037836 */ /* 0x000fe40000000000 */
[----:B------:R-:W-:Y:S01]  /*0410*/  IMAD.X R11, RZ, RZ, RZ, P1 ;  /* 0x000000ffff0b7224 */ /* 0x000fe200008e06ff */
[----:B--2---:R-:W-:Y:S01]  /*0420*/  LEA R6, P1, R10, UR6, 0x2 ;  /* 0x000000060a067c11 */ /* 0x004fe2000f8210ff */
[----:B-1----:R-:W-:-:S03]  /*0430*/  IMAD.WIDE.U32 R4, R7, 0x4, R4 ;  /* 0x0000000407047825 */ /* 0x002fc600078e0004 */
[----:B------:R-:W-:Y:S02]  /*0440*/  LEA.HI.X R7, R10, UR7, R11, 0x2, P1 ;  /* 0x000000070a077c11 */ /* 0x000fe400088f140b */
[----:B------:R1:W-:Y:S04]  /*0450*/  STG.E desc[UR4][R4.64], RZ ;  /* 0x000000ff04007986 */ /* 0x0003e8000c101904 */
[----:B------:R1:W-:Y:S03]  /*0460*/  STG.E desc[UR4][R6.64+0x4], RZ ;  /* 0x000004ff06007986 */ /* 0x0003e6000c101904 */
.L_x_57:
[----:B------:R-:W-:-:S04]  /*0470*/  @!P0 IMAD.IADD R3, R2, 0x1, R3 ;  /* 0x0000000102038824 */ /* 0x000fc800078e0203 */
[----:B0-----:R-:W-:-:S05]  /*0480*/  @!P0 IMAD.WIDE.U32 R2, R3, 0x4, R8 ;  /* 0x0000000403028825 */ /* 0x001fca00078e0008 */
[----:B------:R2:W-:Y:S02]  /*0490*/  @!P0 STG.E desc[UR4][R2.64], RZ ;  /* 0x000000ff02008986 */ /* 0x0005e4000c101904 */
.L_x_53:
[----:B--2---:R-:W2:Y:S02]  /*04a0*/  LDC.64 R2, c[0x0][0x388] ;  /* 0x0000e200ff027b82 */ /* 0x004ea40000000a00 */
[----:B--2---:R-:W-:-:S05]  /*04b0*/  IMAD.WIDE.U32 R2, R0, 0x4, R2 ;  /* 0x0000000400027825 */ /* 0x004fca00078e0002 */
[----:B------:R-:W-:Y:S01]  /*04c0*/  STG.E desc[UR4][R2.64], RZ ;  /* 0x000000ff02007986 */ /* 0x000fe2000c101904 */
[----:B------:R-:W-:Y:S05]  /*04d0*/  EXIT ;  /* 0x000000000000794d */ /* 0x000fea0003800000 */
.L_x_58:
        /* <DEDUP_REMOVED lines=10> */
.L_x_75:


//--------------------- .text._Z7regroupPiPfii    --------------------------
	.section	.text._Z7regroupPiPfii,"ax",@progbits
	.align	128
        .global         _Z7regroupPiPfii
        .type           _Z7regroupPiPfii,@function
        .size           _Z7regroupPiPfii,(.L_x_76 - _Z7regroupPiPfii)
        .other          _Z7regroupPiPfii,@"STO_CUDA_ENTRY STV_DEFAULT"
_Z7regroupPiPfii:
.text._Z7regroupPiPfii:
        /* <DEDUP_REMOVED lines=8> */
[----:B------:R-:W0:Y:S01]  /*0080*/  LDCU UR5, c[0x0][0x394] ;  /* 0x00007280ff0577ac */ /* 0x000e220008000800 */
[----:B------:R-:W-:Y:S01]  /*0090*/  IMAD.MOV.U32 R6, RZ, RZ, RZ ;  /* 0x000000ffff067224 */ /* 0x000fe200078e00ff */
[----:B------:R-:W1:Y:S01]  /*00a0*/  LDCU.64 UR8, c[0x0][0x358] ;  /* 0x00006b00ff0877ac */ /* 0x000e620008000a00 */
[----:B0-----:R-:W-:-:S09]  /*00b0*/  UISETP.GE.AND UP0, UPT, UR5, 0x2, UPT ;  /* 0x000000020500788c */ /* 0x001fd2000bf06270 */
[----:B-1----:R-:W-:Y:S05]  /*00c0*/  BRA.U !UP0, `(.L_x_59) ;  /* 0x0000000908787547 */ /* 0x002fea000b800000 */
[----:B------:R-:W0:Y:S01]  /*00d0*/  LDC.64 R2, c[0x0][0x388] ;  /* 0x0000e200ff027b82 */ /* 0x000e220000000a00 */
[----:B------:R-:W-:-:S04]  /*00e0*/  IMAD R5, R0, UR5, RZ ;  /* 0x0000000500057c24 */ /* 0x000fc8000f8e02ff */
[----:B0-----:R-:W-:-:S05]  /*00f0*/  IMAD.WIDE R2, R5, 0x4, R2 ;  /* 0x0000000405027825 */ /* 0x001fca00078e0202 */
[----:B------:R0:W5:Y:S01]  /*0100*/  LDG.E R7, desc[UR8][R2.64] ;  /* 0x0000000802077981 */ /* 0x000162000c1e1900 */
[----:B------:R-:W-:Y:S01]  /*0110*/  UIADD3 UR4, UPT, UPT, UR5, -0x1, URZ ;  /* 0xffffffff05047890 */ /* 0x000fe2000fffe0ff */
[----:B------:R-:W-:Y:S01]  /*0120*/  IMAD.MOV.U32 R6, RZ, RZ, RZ ;  /* 0x000000ffff067224 */ /* 0x000fe200078e00ff */
[----:B------:R-:W-:Y:S01]  /*0130*/  UIADD3 UR5, UPT, UPT, UR5, -0x2, URZ ;  /* 0xfffffffe05057890 */ /* 0x000fe2000fffe0ff */
[----:B------:R-:W-:Y:S01]  /*0140*/  IMAD.MOV.U32 R5, RZ, RZ, 0x1 ;  /* 0x00000001ff057424 */ /* 0x000fe200078e00ff */
[----:B------:R-:W-:Y:S02]  /*0150*/  ULOP3.LUT UR6, UR4, 0xf, URZ, 0xc0, !UPT ;  /* 0x0000000f04067892 */ /* 0x000fe4000f8ec0ff */
[----:B------:R-:W-:-:S09]  /*0160*/  UISETP.GE.U32.AND UP0, UPT, UR5, 0xf, UPT ;  /* 0x0000000f0500788c */ /* 0x000fd2000bf06070 */
[----:B0-----:R-:W-:Y:S05]  /*0170*/  BRA.U !UP0, `(.L_x_60) ;  /* 0x0000000508247547 */ /* 0x001fea000b800000 */
[----:B------:R-:W-:Y:S01]  /*0180*/  IMAD.MOV.U32 R8, RZ, RZ, RZ ;  /* 0x000000ffff087224 */ /* 0x000fe200078e00ff */
[----:B------:R-:W-:Y:S01]  /*0190*/  ULOP3.LUT UR5, UR4, 0xfffffff0, URZ, 0xc0, !UPT ;  /* 0xfffffff004057892 */ /* 0x000fe2000f8ec0ff */
[----:B------:R-:W-:-:S11]  /*01a0*/  IMAD.MOV.U32 R6, RZ, RZ, RZ ;  /* 0x000000ffff067224 */ /* 0x000fd600078e00ff */
.L_x_61:
[----:B------:R-:W-:-:S04]  /*01b0*/  VIADD R17, R8, 0x1 ;  /* 0x0000000108117836 */ /* 0x000fc80000000000 */
[----:B------:R-:W-:-:S05]  /*01c0*/  IMAD.WIDE R4, R17, 0x4, R2 ;  /* 0x0000000411047825 */ /* 0x000fca00078e0202 */
[----:B------:R-:W2:Y:S04]  /*01d0*/  LDG.E R22, desc[UR8][R4.64] ;  /* 0x0000000804167981 */ /* 0x000ea8000c1e1900 */
[----:B------:R-:W3:Y:S04]  /*01e0*/  LDG.E R24, desc[UR8][R4.64+0x4] ;  /* 0x0000040804187981 */ /* 0x000ee8000c1e1900 */
[----:B------:R-:W4:Y:S04]  /*01f0*/  LDG.E R26, desc[UR8][R4.64+0x8] ;  /* 0x00000808041a7981 */ /* 0x000f28000c1e1900 */
        /* <DEDUP_REMOVED lines=12> */
[----:B------:R-:W4:Y:S01]  /*02c0*/  LDG.E R20, desc[UR8][R4.64+0x3c] ;  /* 0x00003c0804147981 */ /* 0x000f22000c1e1900 */
[----:B--2--5:R-:W-:-:S04]  /*02d0*/  FSETP.GEU.AND P2, PT, R22, R7, PT ;  /* 0x000000071600720b */ /* 0x024fc80003f4e000 */
[----:B------:R-:W-:Y:S02]  /*02e0*/  FSEL R7, R22, R7, !P2 ;  /* 0x0000000716077208 */ /* 0x000fe40005000000 */
[----:B------:R-:W-:Y:S02]  /*02f0*/  SEL R17, R17, R6, !P2 ;  /* 0x0000000611117207 */ /* 0x000fe40005000000 */
[----:B---3--:R-:W-:-:S04]  /*0300*/  FSETP.GEU.AND P3, PT, R24, R7, PT ;  /* 0x000000071800720b */ /* 0x008fc80003f6e000 */
[----:B------:R-:W-:-:S04]  /*0310*/  FSEL R7, R24, R7, !P3 ;  /* 0x0000000718077208 */ /* 0x000fc80005800000 */
[----:B----4-:R-:W-:-:S04]  /*0320*/  FSETP.GEU.AND P1, PT, R26, R7, PT ;  /* 0x000000071a00720b */ /* 0x010fc80003f2e000 */
[----:B------:R-:W-:Y:S01]  /*0330*/  FSEL R7, R26, R7, !P1 ;  /* 0x000000071a077208 */ /* 0x000fe20004800000 */
[----:B------:R-:W-:-:S03]  /*0340*/  @!P3 VIADD R17, R8, 0x2 ;  /* 0x000000020811b836 */ /* 0x000fc60000000000 */
[----:B------:R-:W-:-:S04]  /*0350*/  FSETP.GEU.AND P6, PT, R28, R7, PT ;  /* 0x000000071c00720b */ /* 0x000fc80003fce000 */
        /* <DEDUP_REMOVED lines=37> */
[C---:B------:R-:W-:Y:S02]  /*05b0*/  @!P1 VIADD R17, R8.reuse, 0xf ;  /* 0x0000000f08119836 */ /* 0x040fe40000000000 */
[----:B------:R-:W-:-:S05]  /*05c0*/  VIADD R8, R8, 0x10 ;  /* 0x0000001008087836 */ /* 0x000fca0000000000 */
[C---:B------:R-:W-:Y:S02]  /*05d0*/  ISETP.NE.AND P1, PT, R8.reuse, UR5, PT ;  /* 0x0000000508007c0c */ /* 0x040fe4000bf25270 */
[----:B------:R-:W-:-:S11]  /*05e0*/  SEL R6, R8, R17, !P0 ;  /* 0x0000001108067207 */ /* 0x000fd60004000000 */
[----:B------:R-:W-:Y:S05]  /*05f0*/  @P1 BRA `(.L_x_61) ;  /* 0xfffffff800ec1947 */ /* 0x000fea000383ffff */
[----:B------:R-:W-:-:S07]  /*0600*/  VIADD R5, R8, 0x1 ;  /* 0x0000000108057836 */ /* 0x000fce0000000000 */
.L_x_60:
[----:B------:R-:W-:-:S09]  /*0610*/  UISETP.NE.AND UP0, UPT, UR6, URZ, UPT ;  /* 0x000000ff0600728c */ /* 0x000fd2000bf05270 */
[----:B------:R-:W-:Y:S05]  /*0620*/  BRA.U !UP0, `(.L_x_59) ;  /* 0x0000000508207547 */ /* 0x000fea000b800000 */
[----:B------:R-:W-:Y:S02]  /*0630*/  UISETP.GE.U32.AND UP0, UPT, UR6, 0x8, UPT ;  /* 0x000000080600788c */ /* 0x000fe4000bf06070 */
[----:B------:R-:W-:-:S04]  /*0640*/  ULOP3.LUT UR5, UR4, 0x7, URZ, 0xc0, !UPT ;  /* 0x0000000704057892 */ /* 0x000fc8000f8ec0ff */
[----:B------:R-:W-:-:S03]  /*0650*/  UISETP.NE.AND UP1, UPT, UR5, URZ, UPT ;  /* 0x000000ff0500728c */ /* 0x000fc6000bf25270 */
[----:B------:R-:W-:Y:S08]  /*0660*/  BRA.U !UP0, `(.L_x_62) ;  /* 0x0000000108887547 */ /* 0x000ff0000b800000 */
        /* <DEDUP_REMOVED lines=31> */
[----:B------:R-:W-:-:S08]  /*0860*/  @!P2 VIADD R6, R5, 0x6 ;  /* 0x000000060506a836 */ /* 0x000fd00000000000 */
[C---:B------:R-:W-:Y:S02]  /*0870*/  @!P3 VIADD R6, R5.reuse, 0x7 ;  /* 0x000000070506b836 */ /* 0x040fe40000000000 */
[----:B------:R-:W-:-:S07]  /*0880*/  VIADD R5, R5, 0x8 ;  /* 0x0000000805057836 */ /* 0x000fce0000000000 */
.L_x_62:
        /* <DEDUP_REMOVED lines=20> */
[----:B------:R-:W-:-:S08]  /*09d0*/  @!P2 VIADD R6, R5, 0x2 ;  /* 0x000000020506a836 */ /* 0x000fd00000000000 */
[C---:B------:R-:W-:Y:S02]  /*09e0*/  @!P3 VIADD R6, R5.reuse, 0x3 ;  /* 0x000000030506b836 */ /* 0x040fe40000000000 */
[----:B------:R-:W-:-:S07]  /*09f0*/  VIADD R5, R5, 0x4 ;  /* 0x0000000405057836 */ /* 0x000fce0000000000 */
.L_x_63:
[----:B------:R-:W-:Y:S05]  /*0a00*/  BRA.U !UP1, `(.L_x_59) ;  /* 0x0000000109287547 */ /* 0x000fea000b800000 */
[----:B------:R-:W-:-:S12]  /*0a10*/  UIADD3 UR4, UPT, UPT, -UR4, URZ, URZ ;  /* 0x000000ff04047290 */ /* 0x000fd8000fffe1ff */
.L_x_64:
[----:B------:R-:W-:-:S06]  /*0a20*/  IMAD.WIDE R8, R5, 0x4, R2 ;  /* 0x0000000405087825 */ /* 0x000fcc00078e0202 */
[----:B------:R-:W2:Y:S01]  /*0a30*/  LDG.E R8, desc[UR8][R8.64] ;  /* 0x0000000808087981 */ /* 0x000ea2000c1e1900 */
[----:B------:R-:W-:-:S04]  /*0a40*/  UIADD3 UR4, UPT, UPT, UR4, 0x1, URZ ;  /* 0x0000000104047890 */ /* 0x000fc8000fffe0ff */
[----:B------:R-:W-:Y:S01]  /*0a50*/  UISETP.NE.AND UP0, UPT, UR4, URZ, UPT ;  /* 0x000000ff0400728c */ /* 0x000fe2000bf05270 */
[----:B--2--5:R-:W-:-:S04]  /*0a60*/  FSETP.GEU.AND P0, PT, R8, R7, PT ;  /* 0x000000070800720b */ /* 0x024fc80003f0e000 */
[C---:B------:R-:W-:Y:S01]  /*0a70*/  SEL R6, R5.reuse, R6, !P0 ;  /* 0x0000000605067207 */ /* 0x040fe20004000000 */
[----:B------:R-:W-:Y:S01]  /*0a80*/  VIADD R5, R5, 0x1 ;  /* 0x0000000105057836 */ /* 0x000fe20000000000 */
[----:B------:R-:W-:Y:S02]  /*0a90*/  FSEL R7, R8, R7, !P0 ;  /* 0x0000000708077208 */ /* 0x000fe40004000000 */
[----:B------:R-:W-:Y:S05]  /*0aa0*/  BRA.U UP0, `(.L_x_64) ;  /* 0xfffffffd00dc7547 */ /* 0x000fea000b83ffff */
.L_x_59:
[----:B------:R-:W0:Y:S02]  /*0ab0*/  LDC.64 R2, c[0x0][0x380] ;  /* 0x0000e000ff027b82 */ /* 0x000e240000000a00 */
[----:B0-----:R-:W-:-:S05]  /*0ac0*/  IMAD.WIDE R2, R0, 0x4, R2 ;  /* 0x0000000400027825 */ /* 0x001fca00078e0202 */
[----:B------:R-:W-:Y:S01]  /*0ad0*/  STG.E desc[UR8][R2.64], R6 ;  /* 0x0000000602007986 */ /* 0x000fe2000c101908 */
[----:B------:R-:W-:Y:S05]  /*0ae0*/  EXIT ;  /* 0x000000000000794d */ /* 0x000fea0003800000 */
.L_x_65:
        /* <DEDUP_REMOVED lines=9> */
.L_x_76:


//--------------------- .text._Z7get_dstPfS_S_iii --------------------------
	.section	.text._Z7get_dstPfS_S_iii,"ax",@progbits
	.align	128
        .global         _Z7get_dstPfS_S_iii
        .type           _Z7get_dstPfS_S_iii,@function
        .size           _Z7get_dstPfS_S_iii,(.L_x_77 - _Z7get_dstPfS_S_iii)
        .other          _Z7get_dstPfS_S_iii,@"STO_CUDA_ENTRY STV_DEFAULT"
_Z7get_dstPfS_S_iii:
.text._Z7get_dstPfS_S_iii:
[----:B------:R-:W-:Y:S01]  /*0000*/  LDC R1, c[0x0][0x37c] ;  /* 0x0000df00ff017b82 */ /* 0x000fe20000000800 */
[----:B------:R-:W0:Y:S07]  /*0010*/  S2R R2, SR_TID.X ;  /* 0x0000000000027919 */ /* 0x000e2e0000002100 */
[----:B------:R-:W0:Y:S01]  /*0020*/  S2UR UR4, SR_CTAID.X ;  /* 0x00000000000479c3 */ /* 0x000e220000002500 */
[----:B------:R-:W1:Y:S01]  /*0030*/  LDCU.64 UR10, c[0x0][0x398] ;  /* 0x00007300ff0a77ac */ /* 0x000e620008000a00 */
[----:B------:R-:W1:Y:S06]  /*0040*/  S2R R0, SR_TID.Y ;  /* 0x0000000000007919 */ /* 0x000e6c0000002200 */
[----:B------:R-:W0:Y:S02]  /*0050*/  LDC R7, c[0x0][0x360] ;  /* 0x0000d800ff077b82 */ /* 0x000e240000000800 */
[----:B0-----:R-:W-:Y:S01]  /*0060*/  IMAD R7, R7, UR4, R2 ;  /* 0x0000000407077c24 */ /* 0x001fe2000f8e0202 */
[----:B-1----:R-:W-:-:S04]  /*0070*/  ISETP.GE.AND P0, PT, R0, UR11, PT ;  /* 0x0000000b00007c0c */ /* 0x002fc8000bf06270 */
[----:B------:R-:W-:-:S13]  /*0080*/  ISETP.GE.OR P0, PT, R7, UR10, P0 ;  /* 0x0000000a07007c0c */ /* 0x000fda0008706670 */
[----:B------:R-:W-:Y:S05]  /*0090*/  @P0 EXIT ;  /* 0x000000000000094d */ /* 0x000fea0003800000 */
[----:B------:R-:W0:Y:S01]  /*00a0*/  LDCU UR7, c[0x0][0x3a0] ;  /* 0x00007400ff0777ac */ /* 0x000e220008000800 */
[----:B------:R-:W-:Y:S01]  /*00b0*/  HFMA2 R9, -RZ, RZ, 0, 0 ;  /* 0x00000000ff097431 */ /* 0x000fe200000001ff */
[----:B------:R-:W1:Y:S01]  /*00c0*/  LDCU.64 UR12, c[0x0][0x358] ;  /* 0x00006b00ff0c77ac */ /* 0x000e620008000a00 */
[----:B0-----:R-:W-:-:S09]  /*00d0*/  UISETP.GE.AND UP0, UPT, UR7, 0x1, UPT ;  /* 0x000000010700788c */ /* 0x001fd2000bf06270 */
[----:B-1----:R-:W-:Y:S05]  /*00e0*/  BRA.U !UP0, `(.L_x_66) ;  /* 0x0000000908047547 */ /* 0x002fea000b800000 */
[----:B------:R-:W-:Y:S02]  /*00f0*/  UISETP.GE.U32.AND UP1, UPT, UR7, 0x8, UPT ;  /* 0x000000080700788c */ /* 0x000fe4000bf26070 */
[----:B------:R-:W-:Y:S01]  /*0100*/  IMAD R8, R7, UR7, RZ ;  /* 0x0000000707087c24 */ /* 0x000fe2000f8e02ff */
[----:B------:R-:W-:Y:S02]  /*0110*/  ULOP3.LUT UR10, UR7, 0x7, URZ, 0xc0, !UPT ;  /* 0x00000007070a7892 */ /* 0x000fe4000f8ec0ff */
[----:B------:R-:W-:Y:S01]  /*0120*/  IMAD R6, R0, UR7, RZ ;  /* 0x0000000700067c24 */ /* 0x000fe2000f8e02ff */
[----:B------:R-:W-:Y:S01]  /*0130*/  MOV R9, RZ ;  /* 0x000000ff00097202 */ /* 0x000fe20000000f00 */
[----:B------:R-:W-:Y:S01]  /*0140*/  UMOV UR4, URZ ;  /* 0x000000ff00047c82 */ /* 0x000fe20008000000 */
[----:B------:R-:W-:Y:S01]  /*0150*/  UISETP.NE.AND UP0, UPT, UR10, URZ, UPT ;  /* 0x000000ff0a00728c */ /* 0x000fe2000bf05270 */
[----:B------:R-:W-:Y:S10]  /*0160*/  BRA.U !UP1, `(.L_x_67) ;  /* 0x0000000109d07547 */ /* 0x000ff4000b800000 */
[----:B------:R-:W0:Y:S01]  /*0170*/  LDC.64 R2, c[0x0][0x390] ;  /* 0x0000e400ff027b82 */ /* 0x000e220000000a00 */
[----:B------:R-:W1:Y:S01]  /*0180*/  LDCU.64 UR8, c[0x0][0x388] ;  /* 0x00007100ff0877ac */ /* 0x000e620008000a00 */
[----:B------:R-:W-:Y:S02]  /*0190*/  MOV R9, RZ ;  /* 0x000000ff00097202 */ /* 0x000fe40000000f00 */
[----:B------:R-:W-:Y:S01]  /*01a0*/  MOV R10, R8 ;  /* 0x00000008000a7202 */ /* 0x000fe20000000f00 */
[----:B------:R-:W-:Y:S02]  /*01b0*/  ULOP3.LUT UR4, UR7, 0x7ffffff8, URZ, 0xc0, !UPT ;  /* 0x7ffffff807047892 */ /* 0x000fe4000f8ec0ff */
[----:B-1----:R-:W-:Y:S02]  /*01c0*/  UIADD3 UR5, UP1, UPT, UR8, 0x10, URZ ;  /* 0x0000001008057890 */ /* 0x002fe4000ff3e0ff */
[----:B------:R-:W-:Y:S02]  /*01d0*/  UIADD3 UR8, UPT, UPT, -UR4, URZ, URZ ;  /* 0x000000ff04087290 */ /* 0x000fe4000fffe1ff */
[----:B------:R-:W-:Y:S01]  /*01e0*/  UIADD3.X UR6, UPT, UPT, URZ, UR9, URZ, UP1, !UPT ;  /* 0x00000009ff067290 */ /* 0x000fe20008ffe4ff */
[----:B0-----:R-:W-:-:S03]  /*01f0*/  IMAD.WIDE.U32 R2, R6, 0x4, R2 ;  /* 0x0000000406027825 */ /* 0x001fc600078e0002 */
[----:B------:R-:W-:-:S04]  /*0200*/  IADD3 R2, P0, PT, R2, 0x10, RZ ;  /* 0x0000001002027810 */ /* 0x000fc80007f1e0ff */
[----:B------:R-:W-:-:S09]  /*0210*/  IADD3.X R3, PT, PT, RZ, R3, RZ, P0, !PT ;  /* 0x00000003ff037210 */ /* 0x000fd200007fe4ff */
.L_x_68:
[----:B------:R-:W-:Y:S01]  /*0220*/  MOV R4, UR5 ;  /* 0x0000000500047c02 */ /* 0x000fe20008000f00 */
[----:B------:R-:W2:Y:S01]  /*0230*/  LDG.E R24, desc[UR12][R2.64+-0x10] ;  /* 0xfffff00c02187981 */ /* 0x000ea2000c1e1900 */
[----:B------:R-:W-:-:S03]  /*0240*/  MOV R5, UR6 ;  /* 0x0000000600057c02 */ /* 0x000fc60008000f00 */
[----:B------:R-:W3:Y:S01]  /*0250*/  LDG.E R26, desc[UR12][R2.64+-0xc] ;  /* 0xfffff40c021a7981 */ /* 0x000ee2000c1e1900 */
[----:B------:R-:W-:-:S03]  /*0260*/  IMAD.WIDE R4, R10, 0x4, R4 ;  /* 0x000000040a047825 */ /* 0x000fc600078e0204 */
[----:B------:R-:W4:Y:S04]  /*0270*/  LDG.E R20, desc[UR12][R2.64+-0x8] ;  /* 0xfffff80c02147981 */ /* 0x000f28000c1e1900 */
[----:B------:R-:W2:Y:S04]  /*0280*/  LDG.E R23, desc[UR12][R4.64+-0x10] ;  /* 0xfffff00c04177981 */ /* 0x000ea8000c1e1900 */
[----:B------:R-:W3:Y:S04]  /*0290*/  LDG.E R25, desc[UR12][R4.64+-0xc] ;  /* 0xfffff40c04197981 */ /* 0x000ee8000c1e1900 */
[----:B------:R-:W4:Y:S04]  /*02a0*/  LDG.E R19, desc[UR12][R4.64+-0x8] ;  /* 0xfffff80c04137981 */ /* 0x000f28000c1e1900 */
[----:B------:R-:W5:Y:S04]  /*02b0*/  LDG.E R17, desc[UR12][R2.64+-0x4] ;  /* 0xfffffc0c02117981 */ /* 0x000f68000c1e1900 */
        /* <DEDUP_REMOVED lines=8> */
[----:B------:R0:W5:Y:S01]  /*0340*/  LDG.E R21, desc[UR12][R2.64+0xc] ;  /* 0x00000c0c02157981 */ /* 0x000162000c1e1900 */
[----:B------:R-:W-:-:S04]  /*0350*/  UIADD3 UR8, UPT, UPT, UR8, 0x8, URZ ;  /* 0x0000000808087890 */ /* 0x000fc8000fffe0ff */
[----:B------:R-:W-:Y:S01]  /*0360*/  UISETP.NE.AND UP1, UPT, UR8, URZ, UPT ;  /* 0x000000ff0800728c */ /* 0x000fe2000bf25270 */
[----:B------:R-:W-:Y:S02]  /*0370*/  IADD3 R10, PT, PT, R10, 0x8, RZ ;  /* 0x000000080a0a7810 */ /* 0x000fe40007ffe0ff */
[----:B0-----:R-:W-:-:S04]  /*0380*/  IADD3 R2, P0, PT, R2, 0x20, RZ ;  /* 0x0000002002027810 */ /* 0x001fc80007f1e0ff */
[----:B------:R-:W-:Y:S01]  /*0390*/  IADD3.X R3, PT, PT, RZ, R3, RZ, P0, !PT ;  /* 0x00000003ff037210 */ /* 0x000fe200007fe4ff */
[----:B--2---:R-:W-:-:S04]  /*03a0*/  FADD R24, R23, -R24 ;  /* 0x8000001817187221 */ /* 0x004fc80000000000 */
[----:B------:R-:W-:Y:S01]  /*03b0*/  FFMA R9, R24, R24, R9 ;  /* 0x0000001818097223 */ /* 0x000fe20000000009 */
[----:B---3--:R-:W-:Y:S01]  /*03c0*/  FADD R26, R25, -R26 ;  /* 0x8000001a191a7221 */ /* 0x008fe20000000000 */
[----:B----4-:R-:W-:-:S03]  /*03d0*/  FADD R20, R19, -R20 ;  /* 0x8000001413147221 */ /* 0x010fc60000000000 */
[----:B------:R-:W-:-:S04]  /*03e0*/  FFMA R9, R26, R26, R9 ;  /* 0x0000001a1a097223 */ /* 0x000fc80000000009 */
[----:B------:R-:W-:Y:S01]  /*03f0*/  FFMA R9, R20, R20, R9 ;  /* 0x0000001414097223 */ /* 0x000fe20000000009 */
[----:B-----5:R-:W-:-:S04]  /*0400*/  FADD R18, R18, -R17 ;  /* 0x8000001112127221 */ /* 0x020fc80000000000 */
[----:B------:R-:W-:Y:S01]  /*0410*/  FFMA R9, R18, R18, R9 ;  /* 0x0000001212097223 */ /* 0x000fe20000000009 */
[----:B------:R-:W-:-:S04]  /*0420*/  FADD R16, R16, -R15 ;  /* 0x8000000f10107221 */ /* 0x000fc80000000000 */
[----:B------:R-:W-:Y:S01]  /*0430*/  FFMA R9, R16, R16, R9 ;  /* 0x0000001010097223 */ /* 0x000fe20000000009 */
[----:B------:R-:W-:-:S04]  /*0440*/  FADD R14, R14, -R13 ;  /* 0x8000000d0e0e7221 */ /* 0x000fc80000000000 */
[----:B------:R-:W-:Y:S01]  /*0450*/  FFMA R9, R14, R14, R9 ;  /* 0x0000000e0e097223 */ /* 0x000fe20000000009 */
[----:B------:R-:W-:-:S04]  /*0460*/  FADD R12, R12, -R11 ;  /* 0x8000000b0c0c7221 */ /* 0x000fc80000000000 */
[----:B------:R-:W-:Y:S01]  /*0470*/  FFMA R9, R12, R12, R9 ;  /* 0x0000000c0c097223 */ /* 0x000fe20000000009 */
[----:B------:R-:W-:-:S04]  /*0480*/  FADD R22, R22, -R21 ;  /* 0x8000001516167221 */ /* 0x000fc80000000000 */
[----:B------:R-:W-:Y:S01]  /*0490*/  FFMA R9, R22, R22, R9 ;  /* 0x0000001616097223 */ /* 0x000fe20000000009 */
[----:B------:R-:W-:Y:S06]  /*04a0*/  BRA.U UP1, `(.L_x_68) ;  /* 0xfffffffd015c7547 */ /* 0x000fec000b83ffff */
.L_x_67:
[----:B------:R-:W-:Y:S05]  /*04b0*/  BRA.U !UP0, `(.L_x_66) ;  /* 0x0000000508107547 */ /* 0x000fea000b800000 */
[----:B------:R-:W-:Y:S02]  /*04c0*/  UISETP.GE.U32.AND UP0, UPT, UR10, 0x4, UPT ;  /* 0x000000040a00788c */ /* 0x000fe4000bf06070 */
[----:B------:R-:W-:-:S04]  /*04d0*/  ULOP3.LUT UR6, UR7, 0x3, URZ, 0xc0, !UPT ;  /* 0x0000000307067892 */ /* 0x000fc8000f8ec0ff */
[----:B------:R-:W-:-:S03]  /*04e0*/  UISETP.NE.AND UP1, UPT, UR6, URZ, UPT ;  /* 0x000000ff0600728c */ /* 0x000fc6000bf25270 */
[----:B------:R-:W-:Y:S08]  /*04f0*/  BRA.U !UP0, `(.L_x_69) ;  /* 0x0000000108707547 */ /* 0x000ff0000b800000 */
[----:B------:R-:W0:Y:S01]  /*0500*/  LDC.64 R10, c[0x0][0x390] ;  /* 0x0000e400ff0a7b82 */ /* 0x000e220000000a00 */
[----:B------:R-:W1:Y:S01]  /*0510*/  LDCU.64 UR8, c[0x0][0x390] ;  /* 0x00007200ff0877ac */ /* 0x000e620008000a00 */
[C---:B------:R-:W-:Y:S02]  /*0520*/  IADD3 R13, PT, PT, R6.reuse, UR4, RZ ;  /* 0x00000004060d7c10 */ /* 0x040fe4000fffe0ff */
[----:B------:R-:W-:Y:S02]  /*0530*/  IADD3 R12, P0, PT, R6, UR4, RZ ;  /* 0x00000004060c7c10 */ /* 0x000fe4000ff1e0ff */
[----:B------:R-:W-:Y:S02]  /*0540*/  IADD3 R3, PT, PT, R8, UR4, RZ ;  /* 0x0000000408037c10 */ /* 0x000fe4000fffe0ff */
[----:B------:R-:W2:Y:S01]  /*0550*/  LDC.64 R4, c[0x0][0x388] ;  /* 0x0000e200ff047b82 */ /* 0x000ea20000000a00 */
[----:B0-----:R-:W-:Y:S01]  /*0560*/  IMAD.WIDE.U32 R10, R13, 0x4, R10 ;  /* 0x000000040d0a7825 */ /* 0x001fe200078e000a */
[----:B------:R-:W-:-:S02]  /*0570*/  IADD3.X R13, PT, PT, RZ, RZ, RZ, P0, !PT ;  /* 0x000000ffff0d7210 */ /* 0x000fc400007fe4ff */
[----:B-1----:R-:W-:-:S03]  /*0580*/  LEA R2, P0, R12, UR8, 0x2 ;  /* 0x000000080c027c11 */ /* 0x002fc6000f8010ff */
[----:B------:R-:W3:Y:S01]  /*0590*/  LDG.E R11, desc[UR12][R10.64] ;  /* 0x0000000c0a0b7981 */ /* 0x000ee2000c1e1900 */
[----:B--2---:R-:W-:Y:S01]  /*05a0*/  IMAD.WIDE R4, R3, 0x4, R4 ;  /* 0x0000000403047825 */ /* 0x004fe200078e0204 */
[----:B------:R-:W-:-:S04]  /*05b0*/  LEA.HI.X R3, R12, UR9, R13, 0x2, P0 ;  /* 0x000000090c037c11 */ /* 0x000fc800080f140d */
[----:B------:R-:W3:Y:S04]  /*05c0*/  LDG.E R12, desc[UR12][R4.64] ;  /* 0x0000000c040c7981 */ /* 0x000ee8000c1e1900 */
[----:B------:R-:W2:Y:S04]  /*05d0*/  LDG.E R13, desc[UR12][R4.64+0x4] ;  /* 0x0000040c040d7981 */ /* 0x000ea8000c1e1900 */
[----:B------:R-:W2:Y:S04]  /*05e0*/  LDG.E R14, desc[UR12][R2.64+0x4] ;  /* 0x0000040c020e7981 */ /* 0x000ea8000c1e1900 */
[----:B------:R-:W4:Y:S04]  /*05f0*/  LDG.E R15, desc[UR12][R4.64+0x8] ;  /* 0x0000080c040f7981 */ /* 0x000f28000c1e1900 */
[----:B------:R-:W4:Y:S04]  /*0600*/  LDG.E R16, desc[UR12][R2.64+0x8] ;  /* 0x0000080c02107981 */ /* 0x000f28000c1e1900 */
[----:B------:R-:W5:Y:S04]  /*0610*/  LDG.E R18, desc[UR12][R2.64+0xc] ;  /* 0x00000c0c02127981 */ /* 0x000f68000c1e1900 */
[----:B------:R-:W5:Y:S01]  /*0620*/  LDG.E R17, desc[UR12][R4.64+0xc] ;  /* 0x00000c0c04117981 */ /* 0x000f62000c1e1900 */
[----:B------:R-:W-:Y:S01]  /*0630*/  UIADD3 UR4, UPT, UPT, UR4, 0x4, URZ ;  /* 0x0000000404047890 */ /* 0x000fe2000fffe0ff */
[----:B---3--:R-:W-:-:S04]  /*0640*/  FADD R12, R12, -R11 ;  /* 0x8000000b0c0c7221 */ /* 0x008fc80000000000 */
[----:B------:R-:W-:Y:S01]  /*0650*/  FFMA R9, R12, R12, R9 ;  /* 0x0000000c0c097223 */ /* 0x000fe20000000009 */
[----:B--2---:R-:W-:-:S04]  /*0660*/  FADD R14, R13, -R14 ;  /* 0x8000000e0d0e7221 */ /* 0x004fc80000000000 */
[----:B------:R-:W-:Y:S01]  /*0670*/  FFMA R9, R14, R14, R9 ;  /* 0x0000000e0e097223 */ /* 0x000fe20000000009 */
[----:B----4-:R-:W-:-:S04]  /*0680*/  FADD R16, R15, -R16 ;  /* 0x800000100f107221 */ /* 0x010fc80000000000 */
[----:B------:R-:W-:Y:S01]  /*0690*/  FFMA R9, R16, R16, R9 ;  /* 0x0000001010097223 */ /* 0x000fe20000000009 */
[----:B-----5:R-:W-:-:S04]  /*06a0*/  FADD R18, R17, -R18 ;  /* 0x8000001211127221 */ /* 0x020fc80000000000 */
[----:B------:R-:W-:-:S07]  /*06b0*/  FFMA R9, R18, R18, R9 ;  /* 0x0000001212097223 */ /* 0x000fce0000000009 */
.L_x_69:
[----:B------:R-:W-:Y:S05]  /*06c0*/  BRA.U !UP1, `(.L_x_66) ;  /* 0x00000001098c7547 */ /* 0x000fea000b800000 */
[----:B------:R-:W-:Y:S02]  /*06d0*/  UISETP.NE.AND UP0, UPT, UR6, 0x1, UPT ;  /* 0x000000010600788c */ /* 0x000fe4000bf05270 */
[----:B------:R-:W-:-:S04]  /*06e0*/  ULOP3.LUT UR5, UR7, 0x1, URZ, 0xc0, !UPT ;  /* 0x0000000107057892 */ /* 0x000fc8000f8ec0ff */
[----:B------:R-:W-:-:S03]  /*06f0*/  UISETP.NE.U32.AND UP1, UPT, UR5, 0x1, UPT ;  /* 0x000000010500788c */ /* 0x000fc6000bf25070 */
        /* <DEDUP_REMOVED lines=15> */
[----:B------:R-:W2:Y:S01]  /*07f0*/  LDG.E R13, desc[UR12][R2.64+0x4] ;  /* 0x0000040c020d7981 */ /* 0x000ea2000c1e1900 */
[----:B------:R-:W-:Y:S01]  /*0800*/  UIADD3 UR4, UPT, UPT, UR4, 0x2, URZ ;  /* 0x0000000204047890 */ /* 0x000fe2000fffe0ff */
[----:B---3--:R-:W-:-:S04]  /*0810*/  FADD R12, R12, -R5 ;  /* 0x800000050c0c7221 */ /* 0x008fc80000000000 */
[----:B------:R-:W-:Y:S01]  /*0820*/  FFMA R9, R12, R12, R9 ;  /* 0x0000000c0c097223 */ /* 0x000fe20000000009 */
[----:B--2---:R-:W-:-:S04]  /*0830*/  FADD R12, R13, -R10 ;  /* 0x8000000a0d0c7221 */ /* 0x004fc80000000000 */
[----:B------:R-:W-:-:S07]  /*0840*/  FFMA R9, R12, R12, R9 ;  /* 0x0000000c0c097223 */ /* 0x000fce0000000009 */
.L_x_70:
[----:B------:R-:W-:Y:S05]  /*0850*/  BRA.U UP1, `(.L_x_66) ;  /* 0x0000000101287547 */ /* 0x000fea000b800000 */
[----:B------:R-:W0:Y:S01]  /*0860*/  LDC.64 R2, c[0x0][0x388] ;  /* 0x0000e200ff027b82 */ /* 0x000e220000000a00 */
[----:B------:R-:W-:Y:S02]  /*0870*/  IADD3 R11, PT, PT, R8, UR4, RZ ;  /* 0x00000004080b7c10 */ /* 0x000fe4000fffe0ff */
[----:B------:R-:W-:-:S05]  /*0880*/  IADD3 R13, PT, PT, R6, UR4, RZ ;  /* 0x00000004060d7c10 */ /* 0x000fca000fffe0ff */
[----:B------:R-:W1:Y:S01]  /*0890*/  LDC.64 R4, c[0x0][0x390] ;  /* 0x0000e400ff047b82 */ /* 0x000e620000000a00 */
[----:B0-----:R-:W-:-:S06]  /*08a0*/  IMAD.WIDE R2, R11, 0x4, R2 ;  /* 0x000000040b027825 */ /* 0x001fcc00078e0202 */
[----:B------:R-:W2:Y:S01]  /*08b0*/  LDG.E R2, desc[UR12][R2.64] ;  /* 0x0000000c02027981 */ /* 0x000ea2000c1e1900 */
[----:B-1----:R-:W-:-:S06]  /*08c0*/  IMAD.WIDE.U32 R4, R13, 0x4, R4 ;  /* 0x000000040d047825 */ /* 0x002fcc00078e0004 */
[----:B------:R-:W2:Y:S02]  /*08d0*/  LDG.E R5, desc[UR12][R4.64] ;  /* 0x0000000c04057981 */ /* 0x000ea4000c1e1900 */
[----:B--2---:R-:W-:-:S04]  /*08e0*/  FADD R6, R2, -R5 ;  /* 0x8000000502067221 */ /* 0x004fc80000000000 */
[----:B------:R-:W-:-:S07]  /*08f0*/  FFMA R9, R6, R6, R9 ;  /* 0x0000000606097223 */ /* 0x000fce0000000009 */
.L_x_66:
[----:B------:R-:W0:Y:S01]  /*0900*/  LDC.64 R2, c[0x0][0x380] ;  /* 0x0000e000ff027b82 */ /* 0x000e220000000a00 */
[----:B------:R-:W-:-:S04]  /*0910*/  IMAD R7, R7, UR11, R0 ;  /* 0x0000000b07077c24 */ /* 0x000fc8000f8e0200 */
[----:B0-----:R-:W-:-:S05]  /*0920*/  IMAD.WIDE R2, R7, 0x4, R2 ;  /* 0x0000000407027825 */ /* 0x001fca00078e0202 */
[----:B------:R-:W-:Y:S01]  /*0930*/  STG.E desc[UR12][R2.64], R9 ;  /* 0x0000000902007986 */ /* 0x000fe2000c10190c */
[----:B------:R-:W-:Y:S05]  /*0940*/  EXIT ;  /* 0x000000000000794d */ /* 0x000fea0003800000 */
.L_x_71:
        /* <DEDUP_REMOVED lines=11> */
.L_x_77:


//--------------------- .nv.shared.reserved.0     --------------------------
	.section	.nv.shared.reserved.0,"aw",@nobits
	.weak		__nv_reservedSMEM_offset_0_alias
	.size		__nv_reservedSMEM_offset_0_alias, 0, 64
	.other		__nv_reservedSMEM_offset_0_alias,@"STO_CUDA_RESERVED_SHARED STV_DEFAULT"
__nv_reservedSMEM_offset_0_alias:
	.zero		0
	.zero		64


//--------------------- .nv.constant0._Z14recenter_step2PfS_Piii --------------------------
	.section	.nv.constant0._Z14recenter_step2PfS_Piii,"a",@progbits
	.sectionflags	@""
	.align	4
.nv.constant0._Z14recenter_step2PfS_Piii:
	.zero		928


//--------------------- .nv.constant0._Z14recenter_step1PfPiS_S0_ii --------------------------
	.section	.nv.constant0._Z14recenter_step1PfPiS_S0_ii,"a",@progbits
	.sectionflags	@""
	.align	4
.nv.constant0._Z14recenter_step1PfPiS_S0_ii:
	.zero		936


//--------------------- .nv.constant0._Z5clearPfPiii --------------------------
	.section	.nv.constant0._Z5clearPfPiii,"a",@progbits
	.sectionflags	@""
	.align	4
.nv.constant0._Z5clearPfPiii:
	.zero		920


//--------------------- .nv.constant0._Z7regroupPiPfii --------------------------
	.section	.nv.constant0._Z7regroupPiPfii,"a",@progbits
	.sectionflags	@""
	.align	4
.nv.constant0._Z7regroupPiPfii:
	.zero		920


//--------------------- .nv.constant0._Z7get_dstPfS_S_iii --------------------------
	.section	.nv.constant0._Z7get_dstPfS_S_iii,"a",@progbits
	.sectionflags	@""
	.align	4
.nv.constant0._Z7get_dstPfS_S_iii:
	.zero		932


//--------------------- SYMBOLS --------------------------

	.type		.nv.reservedSmem.offset0,@object
	.size		.nv.reservedSmem.offset0,0x4
